	.headerflags	@"EF_CUDA_TEXMODE_UNIFIED EF_CUDA_64BIT_ADDRESS EF_CUDA_SM86 EF_CUDA_VIRTUAL_SM(EF_CUDA_SM86)"
	.elftype	@"ET_EXEC"


//--------------------- .nv.info                  --------------------------
	.section	.nv.info,"",@"SHT_CUDA_INFO"
	.align	4


	//----- nvinfo : EIATTR_REGCOUNT
	.align		4
        /*0000*/ 	.byte	0x04, 0x2f
        /*0002*/ 	.short	(.L_1 - .L_0)
	.align		4
.L_0:
        /*0004*/ 	.word	index@(triton_mm)
        /*0008*/ 	.word	0x000000df


	//----- nvinfo : EIATTR_MIN_STACK_SIZE
	.align		4
.L_1:
        /*000c*/ 	.byte	0x04, 0x12
        /*000e*/ 	.short	(.L_3 - .L_2)
	.align		4
.L_2:
        /*0010*/ 	.word	index@(triton_mm)
        /*0014*/ 	.word	0x00000000


	//----- nvinfo : EIATTR_FRAME_SIZE
	.align		4
.L_3:
        /*0018*/ 	.byte	0x04, 0x11
        /*001a*/ 	.short	(.L_5 - .L_4)
	.align		4
.L_4:
        /*001c*/ 	.word	index@(triton_mm)
        /*0020*/ 	.word	0x00000000


	//----- nvinfo : EIATTR_MIN_STACK_SIZE
	.align		4
.L_5:
        /*0024*/ 	.byte	0x04, 0x12
        /*0026*/ 	.short	(.L_7 - .L_6)
	.align		4
.L_6:
        /*0028*/ 	.word	index@(triton_mm)
        /*002c*/ 	.word	0x00000000
.L_7:


//--------------------- .nv.info.triton_mm        --------------------------
	.section	.nv.info.triton_mm,"",@"SHT_CUDA_INFO"
	.sectionflags	@""
	.align	4


	//----- nvinfo : EIATTR_CUDA_API_VERSION
	.align		4
        /*0000*/ 	.byte	0x04, 0x37
        /*0002*/ 	.short	(.L_9 - .L_8)
.L_8:
        /*0004*/ 	.word	0x0000007c


	//----- nvinfo : EIATTR_SW2861232_WAR
	.align		4
.L_9:
        /*0008*/ 	.byte	0x01, 0x35
	.zero		2


	//----- nvinfo : EIATTR_PARAM_CBANK
	.align		4
        /*000c*/ 	.byte	0x04, 0x0a
        /*000e*/ 	.short	(.L_11 - .L_10)
	.align		4
.L_10:
        /*0010*/ 	.word	index@(.nv.constant0.triton_mm)
        /*0014*/ 	.short	0x0160
        /*0016*/ 	.short	0x0020


	//----- nvinfo : EIATTR_CBANK_PARAM_SIZE
	.align		4
.L_11:
        /*0018*/ 	.byte	0x03, 0x19
        /*001a*/ 	.short	0x0020


	//----- nvinfo : EIATTR_KPARAM_INFO
	.align		4
        /*001c*/ 	.byte	0x04, 0x17
        /*001e*/ 	.short	(.L_13 - .L_12)
.L_12:
        /*0020*/ 	.word	0x00000000
        /*0024*/ 	.short	0x0003
        /*0026*/ 	.short	0x0018
        /*0028*/ 	.byte	0x00, 0xf4, 0x21, 0x00


	//----- nvinfo : EIATTR_KPARAM_INFO
	.align		4
.L_13:
        /*002c*/ 	.byte	0x04, 0x17
        /*002e*/ 	.short	(.L_15 - .L_14)
.L_14:
        /*0030*/ 	.word	0x00000000
        /*0034*/ 	.short	0x0002
        /*0036*/ 	.short	0x0010
        /*0038*/ 	.byte	0x00, 0xf4, 0x21, 0x00


	//----- nvinfo : EIATTR_KPARAM_INFO
	.align		4
.L_15:
        /*003c*/ 	.byte	0x04, 0x17
        /*003e*/ 	.short	(.L_17 - .L_16)
.L_16:
        /*0040*/ 	.word	0x00000000
        /*0044*/ 	.short	0x0001
        /*0046*/ 	.short	0x0008
        /*0048*/ 	.byte	0x00, 0xf4, 0x21, 0x00


	//----- nvinfo : EIATTR_KPARAM_INFO
	.align		4
.L_17:
        /*004c*/ 	.byte	0x04, 0x17
        /*004e*/ 	.short	(.L_19 - .L_18)
.L_18:
        /*0050*/ 	.word	0x00000000
        /*0054*/ 	.short	0x0000
        /*0056*/ 	.short	0x0000
        /*0058*/ 	.byte	0x00, 0xf4, 0x21, 0x00


	//----- nvinfo : EIATTR_MAXREG_COUNT
	.align		4
.L_19:
        /*005c*/ 	.byte	0x03, 0x1b
        /*005e*/ 	.short	0x00ff


	//----- nvinfo : EIATTR_EXIT_INSTR_OFFSETS
	.align		4
        /*0060*/ 	.byte	0x04, 0x1c
        /*0062*/ 	.short	(.L_21 - .L_20)


	//   ....[0]....
.L_20:
        /*0064*/ 	.word	0x00002de0


	//   ....[1]....
        /*0068*/ 	.word	0x00002e30


	//----- nvinfo : EIATTR_REQNTID
	.align		4
.L_21:
        /*006c*/ 	.byte	0x04, 0x10
        /*006e*/ 	.short	(.L_23 - .L_22)
.L_22:
        /*0070*/ 	.word	0x00000080
        /*0074*/ 	.word	0x00000001
        /*0078*/ 	.word	0x00000001
.L_23:


//--------------------- .nv.callgraph             --------------------------
	.section	.nv.callgraph,"",@"SHT_CUDA_CALLGRAPH"
	.align	4
	.sectionentsize	8
	.align		4
        /*0000*/ 	.word	0x00000000
	.align		4
        /*0004*/ 	.word	0xffffffff
	.align		4
        /*0008*/ 	.word	0x00000000
	.align		4
        /*000c*/ 	.word	0xfffffffe
	.align		4
        /*0010*/ 	.word	0x00000000
	.align		4
        /*0014*/ 	.word	0xfffffffd
	.align		4
        /*0018*/ 	.word	0x00000000
	.align		4
        /*001c*/ 	.word	0xfffffffc


//--------------------- .nv.rel.action            --------------------------
	.section	.nv.rel.action,"",@"SHT_CUDA_RELOCINFO"
	.align	8
	.sectionentsize	8
        /*0000*/ 	.byte	0x73, 0x00, 0x00, 0x00, 0x00, 0x00, 0x00, 0x00, 0x00, 0x00, 0x00, 0x11, 0x25, 0x00, 0x05, 0x36


//--------------------- .nv.constant0.triton_mm   --------------------------
	.section	.nv.constant0.triton_mm,"a",@progbits
	.sectionflags	@""
	.align	4
.nv.constant0.triton_mm:
	.zero		384


//--------------------- .text.triton_mm           --------------------------
	.section	.text.triton_mm,"ax",@progbits
	.sectionflags	@"SHF_BARRIERS=1"
	.sectioninfo	@"SHI_REGISTERS=223"
	.align	128
        .global         triton_mm
        .type           triton_mm,@function
        .size           triton_mm,(.L_x_2 - triton_mm)
        .other          triton_mm,@"STO_CUDA_ENTRY STV_DEFAULT"
triton_mm:
.text.triton_mm:
[----:B------:R-:W-:Y:S02]  /*0000*/  IMAD.MOV.U32 R1, RZ, RZ, c[0x0][0x28] ;  /* 0x00000a00ff017624 */ /* 0x000fe400078e00ff */
[----:B------:R-:W1:Y:S01]  /*0010*/  S2R R9, SR_CTAID.X ;  /* 0x0000000000097919 */ /* 0x000e620000002500 */
[----:B------:R-:W-:Y:S01]  /*0020*/  IMAD.MOV.U32 R5, RZ, RZ, -0x8 ;  /* 0xfffffff8ff057424 */ /* 0x000fe200078e00ff */
[----:B------:R-:W-:Y:S01]  /*0030*/  ULDC.64 UR6, c[0x0][0x118] ;  /* 0x0000460000067ab9 */ /* 0x000fe20000000a00 */
[----:B------:R-:W-:Y:S01]  /*0040*/  IMAD.MOV.U32 R199, RZ, RZ, 0x2 ;  /* 0x00000002ffc77424 */ /* 0x000fe200078e00ff */
[----:B------:R-:W2:Y:S01]  /*0050*/  S2R R204, SR_TID.X ;  /* 0x0000000000cc7919 */ /* 0x000ea20000002100 */
[----:B------:R-:W-:Y:S01]  /*0060*/  IMAD.MOV.U32 R205, RZ, RZ, 0x1 ;  /* 0x00000001ffcd7424 */ /* 0x000fe200078e00ff */
[----:B------:R-:W-:Y:S01]  /*0070*/  CS2R R200, SRZ ;  /* 0x0000000000c87805 */ /* 0x000fe2000001ff00 */
        /* <DEDUP_REMOVED lines=17> */
[C---:B-1----:R-:W-:Y:S01]  /*0190*/  IMAD.HI R0, R9.reuse, 0x2aaaaaab, RZ ;  /* 0x2aaaaaab09007827 */ /* 0x042fe200078e02ff */
[----:B------:R-:W-:Y:S01]  /*01a0*/  IABS R8, R9 ;  /* 0x0000000900087213 */ /* 0x000fe20000000000 */
[----:B------:R-:W-:Y:S01]  /*01b0*/  CS2R R68, SRZ ;  /* 0x0000000000447805 */ /* 0x000fe2000001ff00 */
[----:B------:R-:W-:Y:S01]  /*01c0*/  ISETP.GE.AND P2, PT, R9, RZ, PT ;  /* 0x000000ff0900720c */ /* 0x000fe20003f46270 */
[----:B--2---:R-:W-:Y:S01]  /*01d0*/  IMAD.SHL.U32 R217, R204, 0x8, RZ ;  /* 0x00000008ccd97824 */ /* 0x004fe200078e00ff */
[----:B------:R-:W-:Y:S01]  /*01e0*/  SHF.R.U32.HI R3, RZ, 0x1f, R0 ;  /* 0x0000001fff037819 */ /* 0x000fe20000011600 */
[----:B------:R-:W-:Y:S01]  /*01f0*/  CS2R R70, SRZ ;  /* 0x0000000000467805 */ /* 0x000fe2000001ff00 */
[--C-:B------:R-:W-:Y:S01]  /*0200*/  SHF.R.U32.HI R219, RZ, 0x2, R204.reuse ;  /* 0x00000002ffdb7819 */ /* 0x100fe200000116cc */
[----:B------:R-:W-:Y:S01]  /*0210*/  CS2R R72, SRZ ;  /* 0x0000000000487805 */ /* 0x000fe2000001ff00 */
[----:B------:R-:W-:Y:S01]  /*0220*/  LEA.HI.SX32 R0, R0, R3, 0x1b ;  /* 0x0000000300007211 */ /* 0x000fe200078fdaff */
[----:B------:R-:W-:Y:S01]  /*0230*/  CS2R R74, SRZ ;  /* 0x00000000004a7805 */ /* 0x000fe2000001ff00 */
[----:B------:R-:W-:Y:S01]  /*0240*/  LOP3.LUT R15, R217, 0x18, R204, 0x48, !PT ;  /* 0x00000018d90f7812 */ /* 0x000fe200078e48cc */
[----:B------:R-:W-:Y:S01]  /*0250*/  CS2R R88, SRZ ;  /* 0x0000000000587805 */ /* 0x000fe2000001ff00 */
[----:B------:R-:W-:Y:S01]  /*0260*/  CS2R R90, SRZ ;  /* 0x00000000005a7805 */ /* 0x000fe2000001ff00 */
[C---:B------:R-:W-:Y:S01]  /*0270*/  IMAD R2, R0.reuse, R5, 0x1 ;  /* 0x0000000100027424 */ /* 0x040fe200078e0205 */
[----:B------:R-:W-:Y:S01]  /*0280*/  CS2R R92, SRZ ;  /* 0x00000000005c7805 */ /* 0x000fe2000001ff00 */
[----:B------:R-:W-:Y:S01]  /*0290*/  IMAD R7, R0, -0xc0, R9 ;  /* 0xffffff4000077824 */ /* 0x000fe200078e0209 */
[----:B------:R-:W-:Y:S01]  /*02a0*/  CS2R R94, SRZ ;  /* 0x00000000005e7805 */ /* 0x000fe2000001ff00 */
[----:B------:R-:W-:Y:S01]  /*02b0*/  CS2R R96, SRZ ;  /* 0x0000000000607805 */ /* 0x000fe2000001ff00 */
[----:B------:R-:W-:Y:S01]  /*02c0*/  IMNMX R4, R2, 0x8, PT ;  /* 0x0000000802047817 */ /* 0x000fe20003800200 */
[----:B------:R-:W-:Y:S01]  /*02d0*/  CS2R R98, SRZ ;  /* 0x0000000000627805 */ /* 0x000fe2000001ff00 */
[----:B------:R-:W-:Y:S01]  /*02e0*/  IABS R12, R7 ;  /* 0x00000007000c7213 */ /* 0x000fe20000000000 */
[----:B------:R-:W-:Y:S01]  /*02f0*/  CS2R R100, SRZ ;  /* 0x0000000000647805 */ /* 0x000fe2000001ff00 */
[-C--:B------:R-:W-:Y:S01]  /*0300*/  IABS R11, R4.reuse ;  /* 0x00000004000b7213 */ /* 0x080fe20000000000 */
[----:B------:R-:W-:Y:S01]  /*0310*/  CS2R R102, SRZ ;  /* 0x0000000000667805 */ /* 0x000fe2000001ff00 */
[-C--:B------:R-:W-:Y:S01]  /*0320*/  IABS R10, R4.reuse ;  /* 0x00000004000a7213 */ /* 0x080fe20000000000 */
[----:B------:R-:W-:Y:S01]  /*0330*/  CS2R R104, SRZ ;  /* 0x0000000000687805 */ /* 0x000fe2000001ff00 */
[----:B------:R-:W1:Y:S01]  /*0340*/  I2F.RP R5, R11 ;  /* 0x0000000b00057306 */ /* 0x000e620000209400 */
[----:B------:R-:W-:Y:S01]  /*0350*/  LOP3.LUT R7, R7, R4, RZ, 0x3c, !PT ;  /* 0x0000000407077212 */ /* 0x000fe200078e3cff */
[----:B------:R-:W-:Y:S01]  /*0360*/  CS2R R106, SRZ ;  /* 0x00000000006a7805 */ /* 0x000fe2000001ff00 */
[----:B------:R-:W-:Y:S01]  /*0370*/  CS2R R108, SRZ ;  /* 0x00000000006c7805 */ /* 0x000fe2000001ff00 */
[----:B------:R-:W-:Y:S01]  /*0380*/  CS2R R110, SRZ ;  /* 0x00000000006e7805 */ /* 0x000fe2000001ff00 */
[----:B------:R-:W-:Y:S01]  /*0390*/  ISETP.GE.AND P4, PT, R7, RZ, PT ;  /* 0x000000ff0700720c */ /* 0x000fe20003f86270 */
        /* <DEDUP_REMOVED lines=10> */
[----:B-1----:R-:W1:Y:S01]  /*0440*/  MUFU.RCP R5, R5 ;  /* 0x0000000500057308 */ /* 0x002e620000001000 */
        /* <DEDUP_REMOVED lines=15> */
[----:B-1----:R-:W-:Y:S01]  /*0540*/  IADD3 R2, R5, 0xffffffe, RZ ;  /* 0x0ffffffe05027810 */ /* 0x002fe20007ffe0ff */
[----:B------:R-:W-:Y:S01]  /*0550*/  CS2R R162, SRZ ;  /* 0x0000000000a27805 */ /* 0x000fe2000001ff00 */
[----:B------:R-:W-:Y:S01]  /*0560*/  CS2R R164, SRZ ;  /* 0x0000000000a47805 */ /* 0x000fe2000001ff00 */
[----:B------:R-:W-:Y:S01]  /*0570*/  CS2R R166, SRZ ;  /* 0x0000000000a67805 */ /* 0x000fe2000001ff00 */
[----:B------:R1:W2:Y:S01]  /*0580*/  F2I.FTZ.U32.TRUNC.NTZ R3, R2 ;  /* 0x0000000200037305 */ /* 0x0002a2000021f000 */
[----:B------:R-:W-:Y:S01]  /*0590*/  CS2R R168, SRZ ;  /* 0x0000000000a87805 */ /* 0x000fe2000001ff00 */
[----:B------:R-:W-:Y:S01]  /*05a0*/  CS2R R170, SRZ ;  /* 0x0000000000aa7805 */ /* 0x000fe2000001ff00 */
[----:B------:R-:W-:Y:S01]  /*05b0*/  UMOV UR4, 0xffffffff ;  /* 0xffffffff00047882 */ /* 0x000fe20000000000 */
[----:B-1----:R-:W-:-:S02]  /*05c0*/  IMAD.MOV.U32 R2, RZ, RZ, RZ ;  /* 0x000000ffff027224 */ /* 0x002fc400078e00ff */
[----:B--2---:R-:W-:-:S04]  /*05d0*/  IMAD.MOV R6, RZ, RZ, -R3 ;  /* 0x000000ffff067224 */ /* 0x004fc800078e0a03 */
[----:B------:R-:W-:Y:S02]  /*05e0*/  IMAD R13, R6, R11, RZ ;  /* 0x0000000b060d7224 */ /* 0x000fe400078e02ff */
[----:B------:R-:W-:Y:S02]  /*05f0*/  IMAD.MOV.U32 R6, RZ, RZ, R8 ;  /* 0x000000ffff067224 */ /* 0x000fe400078e0008 */
[----:B------:R-:W-:-:S04]  /*0600*/  IMAD.HI.U32 R3, R3, R13, R2 ;  /* 0x0000000d03037227 */ /* 0x000fc800078e0002 */
[----:B------:R-:W-:Y:S02]  /*0610*/  IMAD.MOV.U32 R8, RZ, RZ, R12 ;  /* 0x000000ffff087224 */ /* 0x000fe400078e000c */
[----:B------:R-:W-:Y:S02]  /*0620*/  IMAD.MOV R13, RZ, RZ, -R10 ;  /* 0x000000ffff0d7224 */ /* 0x000fe400078e0a0a */
[----:B------:R-:W-:-:S04]  /*0630*/  IMAD.HI.U32 R5, R3, R8, RZ ;  /* 0x0000000803057227 */ /* 0x000fc800078e00ff */
[----:B------:R-:W-:-:S04]  /*0640*/  IMAD.HI.U32 R2, R3, R6, RZ ;  /* 0x0000000603027227 */ /* 0x000fc800078e00ff */
[-C--:B------:R-:W-:Y:S01]  /*0650*/  IMAD R3, R5, R13.reuse, R8 ;  /* 0x0000000d05037224 */ /* 0x080fe200078e0208 */
[----:B------:R-:W-:Y:S01]  /*0660*/  LOP3.LUT R8, R204, 0x8, RZ, 0xc0, !PT ;  /* 0x00000008cc087812 */ /* 0x000fe200078ec0ff */
[----:B------:R-:W-:Y:S01]  /*0670*/  IMAD R2, R2, R13, R6 ;  /* 0x0000000d02027224 */ /* 0x000fe200078e0206 */
[----:B------:R-:W-:Y:S02]  /*0680*/  SHF.R.U32.HI R6, RZ, 0x1, R204 ;  /* 0x00000001ff067819 */ /* 0x000fe400000116cc */
[C---:B------:R-:W-:Y:S02]  /*0690*/  ISETP.GT.U32.AND P3, PT, R11.reuse, R3, PT ;  /* 0x000000030b00720c */ /* 0x040fe40003f64070 */
[----:B------:R-:W-:Y:S02]  /*06a0*/  ISETP.GT.U32.AND P0, PT, R11, R2, PT ;  /* 0x000000020b00720c */ /* 0x000fe40003f04070 */
[----:B------:R-:W-:-:S09]  /*06b0*/  LOP3.LUT R10, R6, 0x8, RZ, 0xc0, !PT ;  /* 0x00000008060a7812 */ /* 0x000fd200078ec0ff */
[--C-:B------:R-:W-:Y:S01]  /*06c0*/  @!P3 IMAD.IADD R3, R3, 0x1, -R11.reuse ;  /* 0x000000010303b824 */ /* 0x100fe200078e0a0b */
[----:B------:R-:W-:Y:S01]  /*06d0*/  @!P3 IADD3 R5, R5, 0x1, RZ ;  /* 0x000000010505b810 */ /* 0x000fe20007ffe0ff */
[----:B------:R-:W-:-:S03]  /*06e0*/  @!P0 IMAD.IADD R2, R2, 0x1, -R11 ;  /* 0x0000000102028824 */ /* 0x000fc600078e0a0b */
[----:B------:R-:W-:Y:S01]  /*06f0*/  ISETP.GE.U32.AND P0, PT, R3, R11, PT ;  /* 0x0000000b0300720c */ /* 0x000fe20003f06070 */
[----:B------:R-:W-:Y:S01]  /*0700*/  IMAD.SHL.U32 R3, R204, 0x4, RZ ;  /* 0x00000004cc037824 */ /* 0x000fe200078e00ff */
[----:B------:R-:W-:-:S04]  /*0710*/  ISETP.GT.U32.AND P1, PT, R11, R2, PT ;  /* 0x000000020b00720c */ /* 0x000fc80003f24070 */
[----:B------:R-:W-:Y:S02]  /*0720*/  LOP3.LUT R6, R3, 0x8, RZ, 0xc0, !PT ;  /* 0x0000000803067812 */ /* 0x000fe400078ec0ff */
[C-C-:B------:R-:W-:Y:S02]  /*0730*/  LOP3.LUT R9, R10.reuse, 0x10, R3.reuse, 0xf8, !PT ;  /* 0x000000100a097812 */ /* 0x140fe400078ef803 */
[----:B------:R-:W-:Y:S02]  /*0740*/  LOP3.LUT R10, R10, 0x18, R3, 0x78, !PT ;  /* 0x000000180a0a7812 */ /* 0x000fe400078e7803 */
[----:B------:R-:W-:Y:S02]  /*0750*/  LOP3.LUT R12, R9, 0x10, R6, 0x1e, !PT ;  /* 0x00000010090c7812 */ /* 0x000fe400078e1e06 */
[----:B------:R-:W-:Y:S01]  /*0760*/  @P0 IADD3 R5, R5, 0x1, RZ ;  /* 0x0000000105050810 */ /* 0x000fe20007ffe0ff */
[----:B------:R-:W-:Y:S01]  /*0770*/  @!P1 IMAD.IADD R2, R2, 0x1, -R11 ;  /* 0x0000000102029824 */ /* 0x000fe200078e0a0b */
[----:B------:R-:W-:-:S02]  /*0780*/  ISETP.NE.AND P0, PT, R4, RZ, PT ;  /* 0x000000ff0400720c */ /* 0x000fc40003f05270 */
[----:B------:R-:W-:Y:S01]  /*0790*/  LOP3.LUT R9, R219, 0x10, RZ, 0xc0, !PT ;  /* 0x00000010db097812 */ /* 0x000fe200078ec0ff */
[----:B------:R-:W-:Y:S01]  /*07a0*/  IMAD.MOV.U32 R6, RZ, RZ, R5 ;  /* 0x000000ffff067224 */ /* 0x000fe200078e0005 */
[----:B------:R-:W-:Y:S01]  /*07b0*/  LOP3.LUT R5, RZ, R4, RZ, 0x33, !PT ;  /* 0x00000004ff057212 */ /* 0x000fe200078e33ff */
[----:B------:R-:W-:Y:S01]  /*07c0*/  @!P2 IMAD.MOV R2, RZ, RZ, -R2 ;  /* 0x000000ffff02a224 */ /* 0x000fe200078e0a02 */
[----:B------:R-:W-:Y:S01]  /*07d0*/  LOP3.LUT R11, R8, 0x10, R219, 0xf8, !PT ;  /* 0x00000010080b7812 */ /* 0x000fe200078ef8db */
[----:B------:R-:W-:Y:S01]  /*07e0*/  @!P4 IMAD.MOV R6, RZ, RZ, -R6 ;  /* 0x000000ffff06c224 */ /* 0x000fe200078e0a06 */
[--C-:B------:R-:W-:Y:S02]  /*07f0*/  LOP3.LUT R9, R9, 0xf, R204.reuse, 0xf8, !PT ;  /* 0x0000000f09097812 */ /* 0x100fe400078ef8cc */
[C---:B------:R-:W-:Y:S02]  /*0800*/  SEL R7, R5.reuse, R2, !P0 ;  /* 0x0000000205077207 */ /* 0x040fe40004000000 */
[----:B------:R-:W-:Y:S01]  /*0810*/  SEL R197, R5, R6, !P0 ;  /* 0x0000000605c57207 */ /* 0x000fe20004000000 */
[----:B------:R-:W-:Y:S01]  /*0820*/  IMAD.SHL.U32 R9, R9, 0x20, RZ ;  /* 0x0000002009097824 */ /* 0x000fe200078e00ff */
[--C-:B------:R-:W-:Y:S01]  /*0830*/  SHF.R.U32.HI R2, RZ, 0x2, R204.reuse ;  /* 0x00000002ff027819 */ /* 0x100fe200000116cc */
[----:B------:R-:W-:Y:S01]  /*0840*/  IMAD R7, R0, 0x8, R7 ;  /* 0x0000000800077824 */ /* 0x000fe200078e0207 */
[----:B------:R-:W-:Y:S01]  /*0850*/  LOP3.LUT R11, R11, 0x7, R204, 0xf8, !PT ;  /* 0x000000070b0b7812 */ /* 0x000fe200078ef8cc */
[----:B------:R-:W-:Y:S01]  /*0860*/  IMAD.SHL.U32 R197, R197, 0x80, RZ ;  /* 0x00000080c5c57824 */ /* 0x000fe200078e00ff */
[----:B------:R-:W-:Y:S01]  /*0870*/  SGXT.U32 R0, R2, 0x5 ;  /* 0x000000050200781a */ /* 0x000fe20000000000 */
[----:B------:R-:W-:Y:S01]  /*0880*/  IMAD.SHL.U32 R198, R7, 0x80, RZ ;  /* 0x0000008007c67824 */ /* 0x000fe200078e00ff */
[-C--:B------:R-:W-:Y:S01]  /*0890*/  LOP3.LUT R216, R10, R9.reuse, RZ, 0xfc, !PT ;  /* 0x000000090ad87212 */ /* 0x080fe200078efcff */
[----:B------:R-:W-:Y:S01]  /*08a0*/  IMAD.SHL.U32 R11, R11, 0x20, RZ ;  /* 0x000000200b0b7824 */ /* 0x000fe200078e00ff */
[----:B------:R-:W-:Y:S01]  /*08b0*/  LOP3.LUT R7, R197, R0, RZ, 0xfc, !PT ;  /* 0x00000000c5077212 */ /* 0x000fe200078efcff */
[----:B------:R-:W-:Y:S01]  /*08c0*/  IMAD R218, R0, 0x20, R15 ;  /* 0x0000002000da7824 */ /* 0x000fe200078e020f */
[----:B------:R-:W-:-:S02]  /*08d0*/  LOP3.LUT R215, R12, R9, RZ, 0xfc, !PT ;  /* 0x000000090cd77212 */ /* 0x000fc400078efcff */
[----:B------:R-:W-:Y:S01]  /*08e0*/  IADD3 R213, R11, 0x400, RZ ;  /* 0x000004000bd57810 */ /* 0x000fe20007ffe0ff */
[----:B------:R-:W-:Y:S01]  /*08f0*/  IMAD.HI R9, R7, 0x2aaaaaab, RZ ;  /* 0x2aaaaaab07097827 */ /* 0x000fe200078e02ff */
[C---:B------:R-:W-:Y:S02]  /*0900*/  IADD3 R211, R11.reuse, 0x800, RZ ;  /* 0x000008000bd37810 */ /* 0x040fe40007ffe0ff */
[----:B------:R-:W-:Y:S01]  /*0910*/  IADD3 R11, R11, 0xc00, RZ ;  /* 0x00000c000b0b7810 */ /* 0x000fe20007ffe0ff */
[----:B------:R-:W-:Y:S01]  /*0920*/  IMAD.SHL.U32 R218, R218, 0x2, RZ ;  /* 0x00000002dada7824 */ /* 0x000fe200078e00ff */
[----:B------:R-:W-:Y:S02]  /*0930*/  LOP3.LUT R2, R198, R0, RZ, 0xfc, !PT ;  /* 0x00000000c6027212 */ /* 0x000fe400078efcff */
[-C--:B------:R-:W-:Y:S02]  /*0940*/  LOP3.LUT R214, R213, R10.reuse, RZ, 0xfc, !PT ;  /* 0x0000000ad5d67212 */ /* 0x080fe400078efcff */
[-C--:B------:R-:W-:Y:S01]  /*0950*/  LOP3.LUT R212, R211, R10.reuse, RZ, 0xfc, !PT ;  /* 0x0000000ad3d47212 */ /* 0x080fe200078efcff */
[----:B------:R-:W-:Y:S01]  /*0960*/  IMAD.HI R6, R2, 0x3531dec1, RZ ;  /* 0x3531dec102067827 */ /* 0x000fe200078e02ff */
[----:B------:R-:W-:-:S02]  /*0970*/  LOP3.LUT R210, R11, R10, RZ, 0xfc, !PT ;  /* 0x0000000a0bd27212 */ /* 0x000fc400078efcff */
[----:B------:R-:W-:Y:S02]  /*0980*/  LOP3.LUT R4, R198, 0x20, R0, 0xfe, !PT ;  /* 0x00000020c6047812 */ /* 0x000fe400078efe00 */
[----:B------:R-:W-:Y:S02]  /*0990*/  SHF.R.U32.HI R10, RZ, 0x1f, R9 ;  /* 0x0000001fff0a7819 */ /* 0x000fe40000011609 */
[----:B------:R-:W-:Y:S01]  /*09a0*/  LOP3.LUT R213, R12, R213, RZ, 0xfc, !PT ;  /* 0x000000d50cd57212 */ /* 0x000fe200078efcff */
[----:B------:R-:W-:Y:S01]  /*09b0*/  IMAD.HI R8, R4, 0x3531dec1, RZ ;  /* 0x3531dec104087827 */ /* 0x000fe200078e02ff */
[C---:B------:R-:W-:Y:S02]  /*09c0*/  LOP3.LUT R211, R12.reuse, R211, RZ, 0xfc, !PT ;  /* 0x000000d30cd37212 */ /* 0x040fe400078efcff */
[----:B------:R-:W-:Y:S02]  /*09d0*/  LOP3.LUT R209, R12, R11, RZ, 0xfc, !PT ;  /* 0x0000000b0cd17212 */ /* 0x000fe400078efcff */
[----:B------:R-:W-:-:S02]  /*09e0*/  LEA.HI R12, R9, R10, RZ, 0x17 ;  /* 0x0000000a090c7211 */ /* 0x000fc400078fb8ff */
[----:B------:R-:W-:Y:S02]  /*09f0*/  LOP3.LUT R5, R198, 0x40, R0, 0xfe, !PT ;  /* 0x00000040c6057812 */ /* 0x000fe400078efe00 */
[----:B------:R-:W-:Y:S01]  /*0a00*/  SHF.R.U32.HI R9, RZ, 0x1f, R6 ;  /* 0x0000001fff097819 */ /* 0x000fe20000011606 */
[----:B------:R-:W-:Y:S01]  /*0a10*/  IMAD R12, R12, -0xc00, R7 ;  /* 0xfffff4000c0c7824 */ /* 0x000fe200078e0207 */
[--C-:B------:R-:W-:Y:S01]  /*0a20*/  LOP3.LUT R16, R197, 0x20, R0.reuse, 0xfe, !PT ;  /* 0x00000020c5107812 */ /* 0x100fe200078efe00 */
[----:B------:R-:W-:Y:S01]  /*0a30*/  IMAD.HI R10, R5, 0x3531dec1, RZ ;  /* 0x3531dec1050a7827 */ /* 0x000fe200078e02ff */
[----:B------:R-:W-:Y:S02]  /*0a40*/  LEA.HI R9, R6, R9, RZ, 0x1c ;  /* 0x0000000906097211 */ /* 0x000fe400078fe0ff */
[----:B------:R-:W-:Y:S01]  /*0a50*/  LOP3.LUT R17, R197, 0x40, R0, 0xfe, !PT ;  /* 0x00000040c5117812 */ /* 0x000fe200078efe00 */
[----:B------:R-:W-:Y:S01]  /*0a60*/  IMAD R30, R12, 0x300, RZ ;  /* 0x000003000c1e7824 */ /* 0x000fe200078e02ff */
[----:B------:R-:W-:-:S02]  /*0a70*/  SHF.R.U32.HI R11, RZ, 0x1f, R8 ;  /* 0x0000001fff0b7819 */ /* 0x000fc40000011608 */
[----:B------:R-:W-:Y:S02]  /*0a80*/  LOP3.LUT R6, R198, 0x60, R0, 0xfe, !PT ;  /* 0x00000060c6067812 */ /* 0x000fe400078efe00 */
[----:B------:R-:W-:Y:S02]  /*0a90*/  PRMT R14, R16, 0x9910, RZ ;  /* 0x00009910100e7816 */ /* 0x000fe400000000ff */
[----:B------:R-:W-:Y:S02]  /*0aa0*/  PRMT R15, R17, 0x9910, RZ ;  /* 0x00009910110f7816 */ /* 0x000fe400000000ff */
[----:B------:R-:W-:Y:S01]  /*0ab0*/  LEA.HI R11, R8, R11, RZ, 0x1c ;  /* 0x0000000b080b7211 */ /* 0x000fe200078fe0ff */
[----:B------:R-:W-:Y:S01]  /*0ac0*/  IMAD.HI R8, R6, 0x3531dec1, RZ ;  /* 0x3531dec106087827 */ /* 0x000fe200078e02ff */
[----:B------:R-:W-:Y:S02]  /*0ad0*/  SHF.R.U32.HI R13, RZ, 0x1f, R10 ;  /* 0x0000001fff0d7819 */ /* 0x000fe4000001160a */
[----:B------:R-:W-:Y:S01]  /*0ae0*/  LOP3.LUT R18, R197, 0x60, R0, 0xfe, !PT ;  /* 0x00000060c5127812 */ /* 0x000fe200078efe00 */
[----:B------:R-:W-:Y:S01]  /*0af0*/  IMAD.MOV.U32 R0, RZ, RZ, R14 ;  /* 0x000000ffff007224 */ /* 0x000fe200078e000e */
[----:B------:R-:W-:Y:S01]  /*0b00*/  LEA.HI R10, R10, R13, RZ, 0x1c ;  /* 0x0000000d0a0a7211 */ /* 0x000fe200078fe0ff */
[----:B------:R-:W-:Y:S01]  /*0b10*/  IMAD.MOV.U32 R14, RZ, RZ, R15 ;  /* 0x000000ffff0e7224 */ /* 0x000fe200078e000f */
[----:B------:R-:W-:Y:S01]  /*0b20*/  SHF.R.U32.HI R13, RZ, 0x1f, R8 ;  /* 0x0000001fff0d7819 */ /* 0x000fe20000011608 */
[----:B------:R-:W-:Y:S01]  /*0b30*/  IMAD R7, R0, 0x2aab, RZ ;  /* 0x00002aab00077824 */ /* 0x000fe200078e02ff */
[----:B------:R-:W-:Y:S01]  /*0b40*/  LOP3.LUT R208, R3, 0x18, R204, 0x48, !PT ;  /* 0x0000001803d07812 */ /* 0x000fe200078e48cc */
[----:B------:R-:W-:Y:S01]  /*0b50*/  IMAD R14, R14, 0x2aab, RZ ;  /* 0x00002aab0e0e7824 */ /* 0x000fe200078e02ff */
[----:B------:R-:W-:Y:S01]  /*0b60*/  LEA.HI R13, R8, R13, RZ, 0x1c ;  /* 0x0000000d080d7211 */ /* 0x000fe200078fe0ff */
[----:B------:R-:W-:Y:S01]  /*0b70*/  IMAD R11, R11, -0x4d, R4 ;  /* 0xffffffb30b0b7824 */ /* 0x000fe200078e0204 */
[----:B------:R-:W-:Y:S01]  /*0b80*/  PRMT R8, R18, 0x9910, RZ ;  /* 0x0000991012087816 */ /* 0x000fe200000000ff */
[----:B------:R-:W-:Y:S01]  /*0b90*/  IMAD R0, R9, -0x4d, R2 ;  /* 0xffffffb309007824 */ /* 0x000fe200078e0202 */
[----:B------:R-:W-:Y:S01]  /*0ba0*/  SHF.R.S32.HI R4, RZ, 0x10, R14 ;  /* 0x00000010ff047819 */ /* 0x000fe2000001140e */
[----:B------:R-:W-:Y:S01]  /*0bb0*/  IMAD R10, R10, -0x4d, R5 ;  /* 0xffffffb30a0a7824 */ /* 0x000fe200078e0205 */
[----:B------:R-:W-:Y:S01]  /*0bc0*/  SHF.R.S32.HI R2, RZ, 0x10, R7 ;  /* 0x00000010ff027819 */ /* 0x000fe20000011407 */
[----:B------:R-:W-:Y:S01]  /*0bd0*/  IMAD R8, R8, 0x2aab, RZ ;  /* 0x00002aab08087824 */ /* 0x000fe200078e02ff */
[----:B------:R-:W-:Y:S01]  /*0be0*/  LOP3.LUT R7, R4, 0xffff, RZ, 0xc0, !PT ;  /* 0x0000ffff04077812 */ /* 0x000fe200078ec0ff */
[----:B------:R-:W-:Y:S01]  /*0bf0*/  IMAD R26, R10, 0x300, RZ ;  /* 0x000003000a1a7824 */ /* 0x000fe200078e02ff */
[----:B------:R-:W-:Y:S01]  /*0c00*/  LOP3.LUT R14, R204, 0x3, RZ, 0xc0, !PT ;  /* 0x00000003cc0e7812 */ /* 0x000fe200078ec0ff */
[----:B------:R-:W-:Y:S01]  /*0c10*/  IMAD R13, R13, -0x4d, R6 ;  /* 0xffffffb30d0d7824 */ /* 0x000fe200078e0206 */
[----:B------:R-:W-:Y:S01]  /*0c20*/  SHF.R.S32.HI R5, RZ, 0x10, R8 ;  /* 0x00000010ff057819 */ /* 0x000fe20000011408 */
[----:B------:R-:W-:Y:S01]  /*0c30*/  IMAD.WIDE R8, R26, 0x2, RZ ;  /* 0x000000021a087825 */ /* 0x000fe200078e02ff */
[----:B------:R-:W-:-:S02]  /*0c40*/  SHF.R.U32.HI R4, RZ, 0xf, R7 ;  /* 0x0000000fff047819 */ /* 0x000fc40000011607 */
[----:B------:R-:W-:Y:S01]  /*0c50*/  LOP3.LUT R25, R5, 0xffff, RZ, 0xc0, !PT ;  /* 0x0000ffff05197812 */ /* 0x000fe200078ec0ff */
[----:B------:R-:W-:Y:S01]  /*0c60*/  IMAD.WIDE.U32 R14, R14, 0x10, RZ ;  /* 0x000000100e0e7825 */ /* 0x000fe200078e00ff */
[----:B------:R-:W-:Y:S02]  /*0c70*/  LEA.HI R24, R7, R4, RZ, 0x17 ;  /* 0x0000000407187211 */ /* 0x000fe400078fb8ff */
[----:B------:R-:W-:Y:S01]  /*0c80*/  LOP3.LUT R19, R2, 0xffff, RZ, 0xc0, !PT ;  /* 0x0000ffff02137812 */ /* 0x000fe200078ec0ff */
[----:B------:R-:W-:Y:S01]  /*0c90*/  IMAD.WIDE R4, R30, 0x2, RZ ;  /* 0x000000021e047825 */ /* 0x000fe200078e02ff */
[----:B------:R-:W-:Y:S02]  /*0ca0*/  LOP3.LUT R181, R15, R9, RZ, 0xfc, !PT ;  /* 0x000000090fb57212 */ /* 0x000fe400078efcff */
[----:B------:R-:W-:Y:S01]  /*0cb0*/  SHF.R.U32.HI R2, RZ, 0xf, R19 ;  /* 0x0000000fff027819 */ /* 0x000fe20000011613 */
[----:B------:R-:W-:Y:S01]  /*0cc0*/  IMAD R28, R13, 0x300, RZ ;  /* 0x000003000d1c7824 */ /* 0x000fe200078e02ff */
[----:B------:R-:W-:Y:S01]  /*0cd0*/  LOP3.LUT R189, R15, R5, RZ, 0xfc, !PT ;  /* 0x000000050fbd7212 */ /* 0x000fe200078efcff */
[----:B------:R-:W-:Y:S01]  /*0ce0*/  IMAD R12, R11, 0x300, RZ ;  /* 0x000003000b0c7824 */ /* 0x000fe200078e02ff */
[----:B------:R-:W-:Y:S01]  /*0cf0*/  LOP3.LUT R5, R14, R8, RZ, 0xfc, !PT ;  /* 0x000000080e057212 */ /* 0x000fe200078efcff */
[----:B------:R-:W-:Y:S01]  /*0d00*/  IMAD R8, R0, 0x300, RZ ;  /* 0x0000030000087824 */ /* 0x000fe200078e02ff */
[----:B------:R-:W-:Y:S01]  /*0d10*/  LEA.HI R19, R19, R2, RZ, 0x17 ;  /* 0x0000000213137211 */ /* 0x000fe200078fb8ff */
[----:B------:R-:W-:Y:S01]  /*0d20*/  IMAD.WIDE R6, R28, 0x2, RZ ;  /* 0x000000021c067825 */ /* 0x000fe200078e02ff */
[----:B------:R-:W-:-:S02]  /*0d30*/  SHF.R.U32.HI R2, RZ, 0xf, R25 ;  /* 0x0000000fff027819 */ /* 0x000fc40000011619 */
[--C-:B------:R-:W-:Y:S01]  /*0d40*/  LOP3.LUT R32, R8, 0x18, R217.reuse, 0xf8, !PT ;  /* 0x0000001808207812 */ /* 0x100fe200078ef8d9 */
[C---:B------:R-:W-:Y:S01]  /*0d50*/  IMAD.WIDE R10, R12.reuse, 0x2, RZ ;  /* 0x000000020c0a7825 */ /* 0x040fe200078e02ff */
[----:B------:R-:W-:Y:S02]  /*0d60*/  LOP3.LUT R34, R12, 0x18, R217, 0xf8, !PT ;  /* 0x000000180c227812 */ /* 0x000fe400078ef8d9 */
[----:B------:R-:W-:Y:S01]  /*0d70*/  SHF.R.S32.HI R21, RZ, 0x1f, R8 ;  /* 0x0000001fff157819 */ /* 0x000fe20000011408 */
[----:B------:R-:W-:Y:S01]  /*0d80*/  IMAD.WIDE R8, R8, 0x2, RZ ;  /* 0x0000000208087825 */ /* 0x000fe200078e02ff */
[----:B------:R-:W-:Y:S02]  /*0d90*/  LEA R20, P0, R32, c[0x0][0x160], 0x1 ;  /* 0x0000580020147a11 */ /* 0x000fe400078008ff */
[----:B------:R-:W-:Y:S02]  /*0da0*/  LOP3.LUT R183, R15, R7, RZ, 0xfc, !PT ;  /* 0x000000070fb77212 */ /* 0x000fe400078efcff */
[----:B------:R-:W-:-:S02]  /*0db0*/  LOP3.LUT R7, R14, R10, RZ, 0xfc, !PT ;  /* 0x0000000a0e077212 */ /* 0x000fc400078efcff */
[----:B------:R-:W-:Y:S01]  /*0dc0*/  LOP3.LUT R0, R15, R11, RZ, 0xfc, !PT ;  /* 0x0000000b0f007212 */ /* 0x000fe200078efcff */
[-C--:B------:R-:W-:Y:S01]  /*0dd0*/  IMAD.WIDE R10, R32, R199.reuse, c[0x0][0x160] ;  /* 0x00005800200a7625 */ /* 0x080fe200078e02c7 */
[----:B------:R-:W-:Y:S02]  /*0de0*/  LEA.HI R25, R25, R2, RZ, 0x17 ;  /* 0x0000000219197211 */ /* 0x000fe400078fb8ff */
[----:B------:R-:W-:Y:S01]  /*0df0*/  SHF.R.S32.HI R23, RZ, 0x1f, R12 ;  /* 0x0000001fff177819 */ /* 0x000fe2000001140c */
[C---:B------:R-:W-:Y:S01]  /*0e00*/  IMAD.WIDE R12, R34.reuse, R199, c[0x0][0x160] ;  /* 0x00005800220c7625 */ /* 0x040fe200078e02c7 */
[----:B------:R-:W-:Y:S01]  /*0e10*/  LEA R22, P1, R34, c[0x0][0x160], 0x1 ;  /* 0x0000580022167a11 */ /* 0x000fe200078208ff */
[----:B------:R1:W-:Y:S01]  /*0e20*/  LDGSTS.E.BYPASS.128 [R218], [R10.64] ;  /* 0x000000000ada7fae */ /* 0x0003e2000b901c46 */
[----:B------:R-:W-:Y:S02]  /*0e30*/  LEA.HI.X R21, R32, c[0x0][0x164], R21, 0x1, P0 ;  /* 0x0000590020157a11 */ /* 0x000fe400000f0c15 */
[----:B------:R-:W-:Y:S01]  /*0e40*/  LOP3.LUT R2, R14, R6, RZ, 0xfc, !PT ;  /* 0x000000060e027212 */ /* 0x000fe200078efcff */
[----:B------:R2:W-:Y:S01]  /*0e50*/  LDGSTS.E.BYPASS.128 [R218+0x800], [R12.64] ;  /* 0x008000000cda7fae */ /* 0x0005e2000b901c46 */
[----:B------:R-:W-:-:S02]  /*0e60*/  LOP3.LUT R32, R26, 0x18, R217, 0xf8, !PT ;  /* 0x000000181a207812 */ /* 0x000fc400078ef8d9 */
[----:B------:R-:W-:Y:S02]  /*0e70*/  LOP3.LUT R6, R15, R9, RZ, 0xfc, !PT ;  /* 0x000000090f067212 */ /* 0x000fe400078efcff */
[----:B------:R-:W-:Y:S02]  /*0e80*/  PRMT R9, R19, 0x9910, RZ ;  /* 0x0000991013097816 */ /* 0x000fe400000000ff */
[----:B------:R-:W-:Y:S01]  /*0e90*/  LEA.HI.X R23, R34, c[0x0][0x164], R23, 0x1, P1 ;  /* 0x0000590022177a11 */ /* 0x000fe200008f0c17 */
[-C--:B-1----:R-:W-:Y:S01]  /*0ea0*/  IMAD.WIDE R10, R32, R199.reuse, c[0x0][0x160] ;  /* 0x00005800200a7625 */ /* 0x082fe200078e02c7 */
[----:B------:R-:W-:Y:S02]  /*0eb0*/  PRMT R19, R24, 0x9910, RZ ;  /* 0x0000991018137816 */ /* 0x000fe400000000ff */
[----:B------:R-:W-:Y:S01]  /*0ec0*/  SHF.R.S32.HI R27, RZ, 0x1f, R26 ;  /* 0x0000001fff1b7819 */ /* 0x000fe2000001141a */
[----:B------:R-:W-:Y:S01]  /*0ed0*/  IMAD R9, R9, 0xc00, RZ ;  /* 0x00000c0009097824 */ /* 0x000fe200078e02ff */
[----:B------:R-:W-:Y:S01]  /*0ee0*/  LOP3.LUT R34, R28, 0x18, R217, 0xf8, !PT ;  /* 0x000000181c227812 */ /* 0x000fe200078ef8d9 */
[----:B------:R-:W-:Y:S01]  /*0ef0*/  IMAD R19, R19, 0xc00, RZ ;  /* 0x00000c0013137824 */ /* 0x000fe200078e02ff */
[----:B------:R-:W-:Y:S01]  /*0f00*/  SHF.R.S32.HI R29, RZ, 0x1f, R28 ;  /* 0x0000001fff1d7819 */ /* 0x000fe2000001141c */
[----:B------:R-:W-:Y:S01]  /*0f10*/  IMAD.MOV R9, RZ, RZ, -R9 ;  /* 0x000000ffff097224 */ /* 0x000fe200078e0a09 */
[----:B------:R-:W-:Y:S01]  /*0f20*/  LEA R24, P0, R32, c[0x0][0x160], 0x1 ;  /* 0x0000580020187a11 */ /* 0x000fe200078008ff */
[----:B--2---:R-:W-:Y:S01]  /*0f30*/  IMAD.WIDE R12, R34, R199, c[0x0][0x160] ;  /* 0x00005800220c7625 */ /* 0x004fe200078e02c7 */
[----:B------:R-:W-:Y:S01]  /*0f40*/  PRMT R28, R25, 0x9910, RZ ;  /* 0x00009910191c7816 */ /* 0x000fe200000000ff */
[----:B------:R1:W-:Y:S01]  /*0f50*/  LDGSTS.E.BYPASS.128 [R218+0x1000], [R10.64] ;  /* 0x010000000ada7fae */ /* 0x0003e2000b901c46 */
[----:B------:R-:W-:-:S02]  /*0f60*/  LEA.HI.X R25, R32, c[0x0][0x164], R27, 0x1, P0 ;  /* 0x0000590020197a11 */ /* 0x000fc400000f0c1b */
[----:B------:R-:W-:Y:S01]  /*0f70*/  LEA R26, P0, R34, c[0x0][0x160], 0x1 ;  /* 0x00005800221a7a11 */ /* 0x000fe200078008ff */
[----:B------:R-:W-:Y:S01]  /*0f80*/  IMAD R28, R28, 0xc00, RZ ;  /* 0x00000c001c1c7824 */ /* 0x000fe200078e02ff */
[----:B------:R-:W-:Y:S01]  /*0f90*/  PRMT R9, R9, 0x7710, RZ ;  /* 0x0000771009097816 */ /* 0x000fe200000000ff */
[----:B------:R2:W-:Y:S01]  /*0fa0*/  LDGSTS.E.BYPASS.128 [R218+0x1800], [R12.64] ;  /* 0x018000000cda7fae */ /* 0x0005e2000b901c46 */
[----:B------:R-:W-:Y:S01]  /*0fb0*/  LEA.HI.X R27, R34, c[0x0][0x164], R29, 0x1, P0 ;  /* 0x00005900221b7a11 */ /* 0x000fe200000f0c1d */
[----:B------:R-:W-:Y:S01]  /*0fc0*/  IMAD.MOV R29, RZ, RZ, -R28 ;  /* 0x000000ffff1d7224 */ /* 0x000fe200078e0a1c */
[----:B------:R-:W-:Y:S01]  /*0fd0*/  LOP3.LUT R32, R30, 0x18, R217, 0xf8, !PT ;  /* 0x000000181e207812 */ /* 0x000fe200078ef8d9 */
[----:B------:R-:W-:Y:S01]  /*0fe0*/  IMAD.MOV R28, RZ, RZ, -R19 ;  /* 0x000000ffff1c7224 */ /* 0x000fe200078e0a13 */
[----:B------:R-:W0:Y:S01]  /*0ff0*/  LDGDEPBAR ;  /* 0x00000000000079af */ /* 0x000e220000000000 */
[----:B------:R-:W-:Y:S01]  /*1000*/  IMAD.IADD R16, R16, 0x1, R9 ;  /* 0x0000000110107824 */ /* 0x000fe200078e0209 */
[----:B------:R-:W-:Y:S01]  /*1010*/  PRMT R19, R29, 0x7710, RZ ;  /* 0x000077101d137816 */ /* 0x000fe200000000ff */
[----:B-1----:R-:W-:Y:S01]  /*1020*/  IMAD.WIDE R10, R32, R199, c[0x0][0x168] ;  /* 0x00005a00200a7625 */ /* 0x002fe200078e02c7 */
[----:B------:R-:W-:-:S02]  /*1030*/  PRMT R28, R28, 0x7710, RZ ;  /* 0x000077101c1c7816 */ /* 0x000fc400000000ff */
[----:B------:R-:W-:Y:S01]  /*1040*/  SHF.R.S32.HI R9, RZ, 0x1f, R30 ;  /* 0x0000001fff097819 */ /* 0x000fe2000001141e */
[----:B------:R-:W-:Y:S01]  /*1050*/  IMAD.IADD R18, R18, 0x1, R19 ;  /* 0x0000000112127824 */ /* 0x000fe200078e0213 */
[----:B------:R-:W-:Y:S01]  /*1060*/  PRMT R30, R16, 0x9910, RZ ;  /* 0x00009910101e7816 */ /* 0x000fe200000000ff */
[----:B------:R-:W-:Y:S01]  /*1070*/  IMAD.IADD R17, R17, 0x1, R28 ;  /* 0x0000000111117824 */ /* 0x000fe200078e021c */
[----:B------:R-:W-:Y:S01]  /*1080*/  LEA R28, P0, R32, c[0x0][0x168], 0x1 ;  /* 0x00005a00201c7a11 */ /* 0x000fe200078008ff */
[----:B------:R1:W-:Y:S01]  /*1090*/  LDGSTS.E.BYPASS.128 [R218+0x4000], [R10.64] ;  /* 0x040000000ada7fae */ /* 0x0003e2000b901c46 */
[----:B------:R-:W-:Y:S01]  /*10a0*/  PRMT R34, R18, 0x9910, RZ ;  /* 0x0000991012227816 */ /* 0x000fe200000000ff */
[----:B------:R-:W-:Y:S01]  /*10b0*/  IMAD R30, R30, 0x300, RZ ;  /* 0x000003001e1e7824 */ /* 0x000fe200078e02ff */
[----:B------:R-:W-:Y:S02]  /*10c0*/  PRMT R17, R17, 0x9910, RZ ;  /* 0x0000991011117816 */ /* 0x000fe400000000ff */
[----:B------:R-:W-:Y:S01]  /*10d0*/  LEA.HI.X R29, R32, c[0x0][0x16c], R9, 0x1, P0 ;  /* 0x00005b00201d7a11 */ /* 0x000fe200000f0c09 */
[----:B------:R-:W-:Y:S01]  /*10e0*/  IMAD R34, R34, 0x300, RZ ;  /* 0x0000030022227824 */ /* 0x000fe200078e02ff */
[----:B------:R-:W-:Y:S01]  /*10f0*/  LOP3.LUT R36, R30, 0x18, R217, 0xf8, !PT ;  /* 0x000000181e247812 */ /* 0x000fe200078ef8d9 */
[----:B------:R-:W-:Y:S01]  /*1100*/  IMAD.MOV.U32 R9, RZ, RZ, R17 ;  /* 0x000000ffff097224 */ /* 0x000fe200078e0011 */
[----:B------:R-:W-:Y:S01]  /*1110*/  LOP3.LUT R4, R14, R4, RZ, 0xfc, !PT ;  /* 0x000000040e047212 */ /* 0x000fe200078efcff */
[----:B------:R-:W-:Y:S01]  /*1120*/  IMAD.WIDE R18, R30, 0x2, RZ ;  /* 0x000000021e127825 */ /* 0x000fe200078e02ff */
[----:B------:R-:W-:-:S02]  /*1130*/  LOP3.LUT R8, R14, R8, RZ, 0xfc, !PT ;  /* 0x000000080e087212 */ /* 0x000fc400078efcff */
[----:B------:R-:W-:Y:S01]  /*1140*/  SHF.R.S32.HI R31, RZ, 0x1f, R34 ;  /* 0x0000001fff1f7819 */ /* 0x000fe20000011422 */
[----:B------:R-:W-:Y:S01]  /*1150*/  IMAD R32, R9, 0x300, RZ ;  /* 0x0000030009207824 */ /* 0x000fe200078e02ff */
[----:B------:R-:W-:Y:S01]  /*1160*/  LOP3.LUT R191, R15, R19, RZ, 0xfc, !PT ;  /* 0x000000130fbf7212 */ /* 0x000fe200078efcff */
[----:B--2---:R-:W-:Y:S01]  /*1170*/  IMAD.WIDE R12, R34, 0x2, RZ ;  /* 0x00000002220c7825 */ /* 0x004fe200078e02ff */
[----:B------:R-:W-:Y:S02]  /*1180*/  LOP3.LUT R192, R14, R18, RZ, 0xfc, !PT ;  /* 0x000000120ec07212 */ /* 0x000fe400078efcff */
[C-C-:B------:R-:W-:Y:S01]  /*1190*/  LOP3.LUT R38, R32.reuse, 0x18, R217.reuse, 0xf8, !PT ;  /* 0x0000001820267812 */ /* 0x140fe200078ef8d9 */
[----:B------:R-:W-:Y:S01]  /*11a0*/  IMAD.WIDE R16, R32, 0x2, RZ ;  /* 0x0000000220107825 */ /* 0x000fe200078e02ff */
[----:B------:R-:W-:Y:S02]  /*11b0*/  SHF.R.S32.HI R19, RZ, 0x1f, R32 ;  /* 0x0000001fff137819 */ /* 0x000fe40000011420 */
[----:B------:R-:W-:Y:S01]  /*11c0*/  LOP3.LUT R32, R34, 0x18, R217, 0xf8, !PT ;  /* 0x0000001822207812 */ /* 0x000fe200078ef8d9 */
[----:B-1----:R-:W-:Y:S01]  /*11d0*/  IMAD.WIDE R10, R38, R199, c[0x0][0x168] ;  /* 0x00005a00260a7625 */ /* 0x002fe200078e02c7 */
[----:B------:R-:W-:-:S02]  /*11e0*/  LOP3.LUT R196, R14, R12, RZ, 0xfc, !PT ;  /* 0x0000000c0ec47212 */ /* 0x000fc400078efcff */
[C---:B------:R-:W-:Y:S01]  /*11f0*/  LOP3.LUT R195, R15.reuse, R13, RZ, 0xfc, !PT ;  /* 0x0000000d0fc37212 */ /* 0x040fe200078efcff */
[----:B------:R-:W-:Y:S01]  /*1200*/  IMAD.WIDE R12, R36, R199, c[0x0][0x168] ;  /* 0x00005a00240c7625 */ /* 0x000fe200078e02c7 */
[----:B------:R-:W-:Y:S02]  /*1210*/  LOP3.LUT R194, R14, R16, RZ, 0xfc, !PT ;  /* 0x000000100ec27212 */ /* 0x000fe400078efcff */
[----:B------:R-:W-:Y:S01]  /*1220*/  LOP3.LUT R193, R15, R17, RZ, 0xfc, !PT ;  /* 0x000000110fc17212 */ /* 0x000fe200078efcff */
[----:B------:R-:W-:Y:S01]  /*1230*/  IMAD.WIDE R14, R32, R199, c[0x0][0x168] ;  /* 0x00005a00200e7625 */ /* 0x000fe200078e02c7 */
[----:B------:R1:W-:Y:S01]  /*1240*/  LDGSTS.E.BYPASS.128 [R218+0x4800], [R12.64] ;  /* 0x048000000cda7fae */ /* 0x0003e2000b901c46 */
[----:B------:R-:W-:Y:S02]  /*1250*/  SHF.R.S32.HI R9, RZ, 0x1f, R30 ;  /* 0x0000001fff097819 */ /* 0x000fe4000001141e */
[----:B------:R-:W-:Y:S01]  /*1260*/  LEA R16, P0, R36, c[0x0][0x168], 0x1 ;  /* 0x00005a0024107a11 */ /* 0x000fe200078008ff */
[----:B------:R1:W-:Y:S01]  /*1270*/  LDGSTS.E.BYPASS.128 [R218+0x5000], [R10.64] ;  /* 0x050000000ada7fae */ /* 0x0003e2000b901c46 */
[----:B------:R-:W-:-:S02]  /*1280*/  LEA R18, P1, R38, c[0x0][0x168], 0x1 ;  /* 0x00005a0026127a11 */ /* 0x000fc400078208ff */
[----:B------:R-:W-:Y:S01]  /*1290*/  LEA R30, P2, R32, c[0x0][0x168], 0x1 ;  /* 0x00005a00201e7a11 */ /* 0x000fe200078408ff */
[----:B------:R1:W-:Y:S01]  /*12a0*/  LDGSTS.E.BYPASS.128 [R218+0x5800], [R14.64] ;  /* 0x058000000eda7fae */ /* 0x0003e2000b901c46 */
[----:B------:R-:W-:Y:S02]  /*12b0*/  LEA.HI.X R17, R36, c[0x0][0x16c], R9, 0x1, P0 ;  /* 0x00005b0024117a11 */ /* 0x000fe400000f0c09 */
[----:B------:R-:W-:Y:S01]  /*12c0*/  LEA.HI.X R19, R38, c[0x0][0x16c], R19, 0x1, P1 ;  /* 0x00005b0026137a11 */ /* 0x000fe200008f0c13 */
[----:B------:R-:W0:Y:S01]  /*12d0*/  LDGDEPBAR ;  /* 0x00000000000079af */ /* 0x000e220000000000 */
[----:B------:R-:W-:Y:S01]  /*12e0*/  LEA.HI.X R31, R32, c[0x0][0x16c], R31, 0x1, P2 ;  /* 0x00005b00201f7a11 */ /* 0x000fe200010f0c1f */
[----:B------:R-:W-:Y:S02]  /*12f0*/  CS2R R36, SRZ ;  /* 0x0000000000247805 */ /* 0x000fe4000001ff00 */
[----:B------:R-:W-:Y:S01]  /*1300*/  BAR.SYNC.DEFER_BLOCKING 0x0 ;  /* 0x0000000000007b1d */ /* 0x000fe20000010000 */
[----:B------:R-:W-:Y:S01]  /*1310*/  IADD3 R4, P4, R4, c[0x0][0x168], RZ ;  /* 0x00005a0004047a10 */ /* 0x000fe20007f9e0ff */
[----:B------:R-:W-:Y:S01]  /*1320*/  CS2R R38, SRZ ;  /* 0x0000000000267805 */ /* 0x000fe2000001ff00 */
[----:B------:R-:W-:-:S02]  /*1330*/  IADD3 R188, P1, R2, c[0x0][0x160], RZ ;  /* 0x0000580002bc7a10 */ /* 0x000fc40007f3e0ff */
[----:B------:R-:W-:Y:S02]  /*1340*/  IADD3 R190, P5, R4, 0x80, RZ ;  /* 0x0000008004be7810 */ /* 0x000fe40007fbe0ff */
[----:B------:R-:W-:Y:S02]  /*1350*/  IADD3 R5, P2, R5, c[0x0][0x160], RZ ;  /* 0x0000580005057a10 */ /* 0x000fe40007f5e0ff */
[----:B------:R-:W-:Y:S02]  /*1360*/  IADD3 R7, P3, R7, c[0x0][0x160], RZ ;  /* 0x0000580007077a10 */ /* 0x000fe40007f7e0ff */
[----:B------:R-:W-:Y:S02]  /*1370*/  LOP3.LUT R9, R219, 0x8, RZ, 0xc0, !PT ;  /* 0x00000008db097812 */ /* 0x000fe400078ec0ff */
[----:B------:R-:W-:Y:S02]  /*1380*/  IADD3.X R189, RZ, c[0x0][0x16c], R189, P5, P4 ;  /* 0x00005b00ffbd7a10 */ /* 0x000fe40002fe84bd */
[----:B------:R-:W-:-:S02]  /*1390*/  IADD3 R188, P6, R188, 0x80, RZ ;  /* 0x00000080bcbc7810 */ /* 0x000fc40007fde0ff */
[----:B------:R-:W-:Y:S02]  /*13a0*/  IADD3 R2, P0, R8, c[0x0][0x160], RZ ;  /* 0x0000580008027a10 */ /* 0x000fe40007f1e0ff */
[----:B------:R-:W-:Y:S02]  /*13b0*/  IADD3 R182, P4, R5, 0x80, RZ ;  /* 0x0000008005b67810 */ /* 0x000fe40007f9e0ff */
[----:B------:R-:W-:Y:S02]  /*13c0*/  IADD3 R180, P5, R7, 0x80, RZ ;  /* 0x0000008007b47810 */ /* 0x000fe40007fbe0ff */
[----:B------:R-:W-:Y:S01]  /*13d0*/  LOP3.LUT R9, R9, 0x7, R204, 0xf8, !PT ;  /* 0x0000000709097812 */ /* 0x000fe200078ef8cc */
[----:B------:R-:W-:Y:S01]  /*13e0*/  @!PT LDS RZ, [RZ] ;  /* 0x00000000fffff984 */ /* 0x000fe20000000800 */
[----:B------:R-:W-:Y:S01]  /*13f0*/  @!PT LDS RZ, [RZ] ;  /* 0x00000000fffff984 */ /* 0x000fe20000000800 */
[----:B------:R-:W-:Y:S01]  /*1400*/  @!PT LDS RZ, [RZ] ;  /* 0x00000000fffff984 */ /* 0x000fe20000000800 */
[----:B------:R1:W-:Y:S01]  /*1410*/  LDGSTS.E.BYPASS.128 [R218+0x2000], [R20.64+0x40] ;  /* 0x0200004014da7fae */ /* 0x0003e2000b901c46 */
[----:B------:R-:W-:Y:S02]  /*1420*/  IADD3.X R183, RZ, c[0x0][0x164], R183, P6, P1 ;  /* 0x00005900ffb77a10 */ /* 0x000fe400037e24b7 */
[----:B------:R-:W-:Y:S01]  /*1430*/  IADD3 R2, P1, R2, 0x80, RZ ;  /* 0x0000008002027810 */ /* 0x000fe20007f3e0ff */
[----:B------:R1:W-:Y:S01]  /*1440*/  LDGSTS.E.BYPASS.128 [R218+0x2800], [R22.64+0x40] ;  /* 0x0280004016da7fae */ /* 0x0003e2000b901c46 */
[----:B------:R-:W-:Y:S01]  /*1450*/  IADD3.X R181, RZ, c[0x0][0x164], R181, P4, P2 ;  /* 0x00005900ffb57a10 */ /* 0x000fe200027e44b5 */
[----:B------:R-:W-:Y:S01]  /*1460*/  IMAD.SHL.U32 R207, R9, 0x20, RZ ;  /* 0x0000002009cf7824 */ /* 0x000fe200078e00ff */
[----:B------:R-:W-:Y:S01]  /*1470*/  IADD3.X R3, RZ, c[0x0][0x164], R0, P5, P3 ;  /* 0x00005900ff037a10 */ /* 0x000fe20002fe6400 */
[----:B------:R1:W-:Y:S01]  /*1480*/  LDGSTS.E.BYPASS.128 [R218+0x3000], [R24.64+0x40] ;  /* 0x0300004018da7fae */ /* 0x0003e2000b901c46 */
[----:B------:R-:W-:-:S02]  /*1490*/  IADD3 R196, P4, R196, c[0x0][0x168], RZ ;  /* 0x00005a00c4c47a10 */ /* 0x000fc40007f9e0ff */
[----:B------:R-:W-:Y:S01]  /*14a0*/  IADD3 R194, P3, R194, c[0x0][0x168], RZ ;  /* 0x00005a00c2c27a10 */ /* 0x000fe20007f7e0ff */
[----:B------:R1:W-:Y:S01]  /*14b0*/  LDGSTS.E.BYPASS.128 [R218+0x3800], [R26.64+0x40] ;  /* 0x038000401ada7fae */ /* 0x0003e2000b901c46 */
[----:B------:R-:W-:Y:S02]  /*14c0*/  IADD3 R192, P2, R192, c[0x0][0x168], RZ ;  /* 0x00005a00c0c07a10 */ /* 0x000fe40007f5e0ff */
[----:B------:R-:W-:Y:S01]  /*14d0*/  IADD3.X R0, RZ, c[0x0][0x164], R6, P1, P0 ;  /* 0x00005900ff007a10 */ /* 0x000fe20000fe0406 */
[----:B------:R-:W0:Y:S01]  /*14e0*/  LDGDEPBAR ;  /* 0x00000000000079af */ /* 0x000e220000000000 */
[----:B------:R-:W-:Y:S02]  /*14f0*/  IADD3 R196, P0, R196, 0x80, RZ ;  /* 0x00000080c4c47810 */ /* 0x000fe40007f1e0ff */
[----:B------:R-:W-:Y:S01]  /*1500*/  IADD3 R194, P1, R194, 0x80, RZ ;  /* 0x00000080c2c27810 */ /* 0x000fe20007f3e0ff */
[----:B------:R1:W-:Y:S01]  /*1510*/  LDGSTS.E.BYPASS.128 [R218+0x6000], [R28.64+0x40] ;  /* 0x060000401cda7fae */ /* 0x0003e2000b901c46 */
[----:B------:R-:W-:-:S02]  /*1520*/  IADD3 R192, P5, R192, 0x80, RZ ;  /* 0x00000080c0c07810 */ /* 0x000fc40007fbe0ff */
[----:B------:R-:W-:Y:S01]  /*1530*/  LOP3.LUT R206, R208, R207, RZ, 0xfc, !PT ;  /* 0x000000cfd0ce7212 */ /* 0x000fe200078efcff */
[----:B------:R1:W-:Y:S01]  /*1540*/  LDGSTS.E.BYPASS.128 [R218+0x6800], [R16.64+0x40] ;  /* 0x0680004010da7fae */ /* 0x0003e2000b901c46 */
[----:B------:R-:W-:Y:S02]  /*1550*/  IADD3.X R195, RZ, c[0x0][0x16c], R195, P0, P4 ;  /* 0x00005b00ffc37a10 */ /* 0x000fe400007e84c3 */
[----:B------:R-:W-:Y:S01]  /*1560*/  IADD3.X R193, RZ, c[0x0][0x16c], R193, P1, P3 ;  /* 0x00005b00ffc17a10 */ /* 0x000fe20000fe64c1 */
[----:B------:R1:W-:Y:S01]  /*1570*/  LDGSTS.E.BYPASS.128 [R218+0x7000], [R18.64+0x40] ;  /* 0x0700004012da7fae */ /* 0x0003e2000b901c46 */
[----:B------:R-:W-:-:S03]  /*1580*/  IADD3.X R191, RZ, c[0x0][0x16c], R191, P5, P2 ;  /* 0x00005b00ffbf7a10 */ /* 0x000fc60002fe44bf */
[----:B------:R1:W-:Y:S04]  /*1590*/  LDGSTS.E.BYPASS.128 [R218+0x7800], [R30.64+0x40] ;  /* 0x078000401eda7fae */ /* 0x0003e8000b901c46 */
[----:B------:R-:W0:Y:S02]  /*15a0*/  LDGDEPBAR ;  /* 0x00000000000079af */ /* 0x000e240000000000 */
.L_x_0:
[----:B------:R-:W-:-:S04]  /*15b0*/  DEPBAR.LE SB0, 0x2 ;  /* 0x000080800000791a */ /* 0x000fc80000000000 */
[----:B------:R-:W-:Y:S01]  /*15c0*/  UIADD3 UR4, UR4, 0x1, URZ ;  /* 0x0000000104047890 */ /* 0x000fe2000fffe03f */
[----:B------:R-:W-:Y:S01]  /*15d0*/  IMAD.IADD R4, R208, 0x1, R207 ;  /* 0x00000001d0047824 */ /* 0x000fe200078e02cf */
[----:B------:R-:W-:Y:S02]  /*15e0*/  IADD3 R205, R205, 0x1, RZ ;  /* 0x00000001cdcd7810 */ /* 0x000fe40007ffe0ff */
[----:B------:R-:W-:Y:S01]  /*15f0*/  UISETP.GE.AND UP0, UPT, UR4, 0x2, UPT ;  /* 0x000000020400788c */ /* 0x000fe2000bf06270 */
[----:B------:R-:W-:Y:S01]  /*1600*/  BAR.SYNC.DEFER_BLOCKING 0x0 ;  /* 0x0000000000007b1d */ /* 0x000fe20000010000 */
[----:B------:R-:W-:Y:S02]  /*1610*/  ISETP.GE.AND P1, PT, R205, 0x2, PT ;  /* 0x00000002cd00780c */ /* 0x000fe40003f26270 */
[----:B------:R-:W-:Y:S01]  /*1620*/  USEL UR4, UR4, URZ, !UP0 ;  /* 0x0000003f04047287 */ /* 0x000fe2000c000000 */
[----:B------:R-:W-:Y:S02]  /*1630*/  ISETP.GE.U32.AND P0, PT, R203, 0x16, PT ;  /* 0x00000016cb00780c */ /* 0x000fe40003f06070 */
[----:B------:R-:W-:Y:S01]  /*1640*/  SEL R205, R205, RZ, !P1 ;  /* 0x000000ffcdcd7207 */ /* 0x000fe20004800000 */
[----:B------:R-:W-:Y:S01]  /*1650*/  USHF.L.U32 UR5, UR4, 0xd, URZ ;  /* 0x0000000d04057899 */ /* 0x000fe2000800063f */
[----:B------:R-:W-:-:S05]  /*1660*/  ISETP.GE.U32.AND.EX P0, PT, R202, RZ, PT, P0 ;  /* 0x000000ffca00720c */ /* 0x000fca0003f06100 */
[----:B------:R-:W-:Y:S02]  /*1670*/  LEA R172, R216, UR5, 0x1 ;  /* 0x00000005d8ac7c11 */ /* 0x000fe4000f8e08ff */
[----:B------:R-:W-:Y:S02]  /*1680*/  LEA R80, R214, UR5, 0x1 ;  /* 0x00000005d6507c11 */ /* 0x000fe4000f8e08ff */
[----:B------:R-:W-:Y:S02]  /*1690*/  LEA R177, R206, UR5, 0x1 ;  /* 0x00000005ceb17c11 */ /* 0x000fe4000f8e08ff */
[----:B------:R-:W-:Y:S02]  /*16a0*/  LEA R176, R4, UR5, 0x1 ;  /* 0x0000000504b07c11 */ /* 0x000fe4000f8e08ff */
[----:B------:R-:W-:Y:S02]  /*16b0*/  LEA R76, R212, UR5, 0x1 ;  /* 0x00000005d44c7c11 */ /* 0x000fe4000f8e08ff */
[----:B------:R-:W-:Y:S01]  /*16c0*/  LEA R184, R210, UR5, 0x1 ;  /* 0x00000005d2b87c11 */ /* 0x000fe2000f8e08ff */
[----:B------:R-:W-:Y:S01]  /*16d0*/  LDSM.16.M88.4 R172, [R172] ;  /* 0x00000000acac783b */ /* 0x000fe20000000200 */
[----:B------:R-:W-:-:S03]  /*16e0*/  LEA R220, R209, UR5, 0x1 ;  /* 0x00000005d1dc7c11 */ /* 0x000fc6000f8e08ff */
[----:B------:R-:W2:Y:S04]  /*16f0*/  LDSM.16.M88.4 R32, [R177+0x4000] ;  /* 0x00400000b120783b */ /* 0x000ea80000000200 */
[----:B-1----:R-:W1:Y:S04]  /*1700*/  LDSM.16.M88.4 R28, [R177+0x4400] ;  /* 0x00440000b11c783b */ /* 0x002e680000000200 */
[----:B------:R-:W3:Y:S04]  /*1710*/  LDSM.16.M88.4 R24, [R176+0x4800] ;  /* 0x00480000b018783b */ /* 0x000ee80000000200 */
[----:B------:R-:W4:Y:S04]  /*1720*/  LDSM.16.M88.4 R20, [R177+0x4c00] ;  /* 0x004c0000b114783b */ /* 0x000f280000000200 */
[----:B------:R-:W3:Y:S04]  /*1730*/  LDSM.16.M88.4 R16, [R176+0x5000] ;  /* 0x00500000b010783b */ /* 0x000ee80000000200 */
[----:B------:R-:W4:Y:S04]  /*1740*/  LDSM.16.M88.4 R12, [R177+0x5400] ;  /* 0x00540000b10c783b */ /* 0x000f280000000200 */
[----:B------:R2:W4:Y:S04]  /*1750*/  LDSM.16.M88.4 R8, [R176+0x5800] ;  /* 0x00580000b008783b */ /* 0x0005280000000200 */
[----:B------:R-:W4:Y:S04]  /*1760*/  LDSM.16.M88.4 R4, [R177+0x5c00] ;  /* 0x005c0000b104783b */ /* 0x000f280000000200 */
[----:B------:R-:W4:Y:S01]  /*1770*/  LDSM.16.M88.4 R80, [R80] ;  /* 0x000000005050783b */ /* 0x000f220000000200 */
[----:B--2---:R-:W-:-:S03]  /*1780*/  LEA R176, R215, UR5, 0x1 ;  /* 0x00000005d7b07c11 */ /* 0x004fc6000f8e08ff */
[----:B------:R-:W2:Y:S04]  /*1790*/  LDSM.16.M88.4 R76, [R76] ;  /* 0x000000004c4c783b */ /* 0x000ea80000000200 */
[----:B------:R-:W2:Y:S01]  /*17a0*/  LDSM.16.M88.4 R184, [R184] ;  /* 0x00000000b8b8783b */ /* 0x000ea20000000200 */
[C---:B------:R-:W-:Y:S03]  /*17b0*/  HMMA.16816.F32.BF16 R84, R172.reuse, R32, R84 ;  /* 0x00000020ac54723c */ /* 0x040fe60000041854 */
[----:B------:R-:W2:Y:S05]  /*17c0*/  LDSM.16.M88.4 R176, [R176] ;  /* 0x00000000b0b0783b */ /* 0x000eaa0000000200 */
[C---:B-1----:R-:W-:Y:S08]  /*17d0*/  HMMA.16816.F32.BF16 R36, R172.reuse, R28, R36 ;  /* 0x0000001cac24723c */ /* 0x042ff00000041824 */
[C---:B---3--:R-:W-:Y:S08]  /*17e0*/  HMMA.16816.F32.BF16 R40, R172.reuse, R24, R40 ;  /* 0x00000018ac28723c */ /* 0x048ff00000041828 */
[C---:B----4-:R-:W-:Y:S08]  /*17f0*/  HMMA.16816.F32.BF16 R44, R172.reuse, R20, R44 ;  /* 0x00000014ac2c723c */ /* 0x050ff0000004182c */
[C---:B------:R-:W-:Y:S08]  /*1800*/  HMMA.16816.F32.BF16 R48, R172.reuse, R16, R48 ;  /* 0x00000010ac30723c */ /* 0x040ff00000041830 */
[C---:B------:R-:W-:Y:S08]  /*1810*/  HMMA.16816.F32.BF16 R52, R172.reuse, R12, R52 ;  /* 0x0000000cac34723c */ /* 0x040ff00000041834 */
[C---:B------:R-:W-:Y:S08]  /*1820*/  HMMA.16816.F32.BF16 R56, R172.reuse, R8, R56 ;  /* 0x00000008ac38723c */ /* 0x040ff00000041838 */
[----:B------:R-:W-:Y:S07]  /*1830*/  HMMA.16816.F32.BF16 R60, R172, R4, R60 ;  /* 0x00000004ac3c723c */ /* 0x000fee000004183c */
[----:B------:R-:W-:Y:S01]  /*1840*/  LEA R172, R213, UR5, 0x1 ;  /* 0x00000005d5ac7c11 */ /* 0x000fe2000f8e08ff */
[C---:B------:R-:W-:Y:S05]  /*1850*/  HMMA.16816.F32.BF16 R64, R80.reuse, R32, R64 ;  /* 0x000000205040723c */ /* 0x040fea0000041840 */
[----:B------:R-:W1:Y:S03]  /*1860*/  LDSM.16.M88.4 R172, [R172] ;  /* 0x00000000acac783b */ /* 0x000e660000000200 */
[C---:B------:R-:W-:Y:S08]  /*1870*/  HMMA.16816.F32.BF16 R68, R80.reuse, R28, R68 ;  /* 0x0000001c5044723c */ /* 0x040ff00000041844 */
[C---:B------:R-:W-:Y:S08]  /*1880*/  HMMA.16816.F32.BF16 R72, R80.reuse, R24, R72 ;  /* 0x000000185048723c */ /* 0x040ff00000041848 */
[C---:B------:R-:W-:Y:S08]  /*1890*/  HMMA.16816.F32.BF16 R88, R80.reuse, R20, R88 ;  /* 0x000000145058723c */ /* 0x040ff00000041858 */
[C---:B------:R-:W-:Y:S08]  /*18a0*/  HMMA.16816.F32.BF16 R92, R80.reuse, R16, R92 ;  /* 0x00000010505c723c */ /* 0x040ff0000004185c */
[C---:B------:R-:W-:Y:S08]  /*18b0*/  HMMA.16816.F32.BF16 R96, R80.reuse, R12, R96 ;  /* 0x0000000c5060723c */ /* 0x040ff00000041860 */
[C---:B------:R-:W-:Y:S08]  /*18c0*/  HMMA.16816.F32.BF16 R100, R80.reuse, R8, R100 ;  /* 0x000000085064723c */ /* 0x040ff00000041864 */
[----:B------:R-:W-:Y:S07]  /*18d0*/  HMMA.16816.F32.BF16 R104, R80, R4, R104 ;  /* 0x000000045068723c */ /* 0x000fee0000041868 */
[----:B------:R-:W-:Y:S01]  /*18e0*/  LEA R80, R211, UR5, 0x1 ;  /* 0x00000005d3507c11 */ /* 0x000fe2000f8e08ff */
[C---:B--2---:R-:W-:Y:S05]  /*18f0*/  HMMA.16816.F32.BF16 R108, R76.reuse, R32, R108 ;  /* 0x000000204c6c723c */ /* 0x044fea000004186c */
[----:B------:R-:W2:Y:S03]  /*1900*/  LDSM.16.M88.4 R80, [R80] ;  /* 0x000000005050783b */ /* 0x000ea60000000200 */
[C---:B------:R-:W-:Y:S08]  /*1910*/  HMMA.16816.F32.BF16 R112, R76.reuse, R28, R112 ;  /* 0x0000001c4c70723c */ /* 0x040ff00000041870 */
[C---:B------:R-:W-:Y:S08]  /*1920*/  HMMA.16816.F32.BF16 R116, R76.reuse, R24, R116 ;  /* 0x000000184c74723c */ /* 0x040ff00000041874 */
[C---:B------:R-:W-:Y:S08]  /*1930*/  HMMA.16816.F32.BF16 R120, R76.reuse, R20, R120 ;  /* 0x000000144c78723c */ /* 0x040ff00000041878 */
[C---:B------:R-:W-:Y:S08]  /*1940*/  HMMA.16816.F32.BF16 R124, R76.reuse, R16, R124 ;  /* 0x000000104c7c723c */ /* 0x040ff0000004187c */
[C---:B------:R-:W-:Y:S08]  /*1950*/  HMMA.16816.F32.BF16 R128, R76.reuse, R12, R128 ;  /* 0x0000000c4c80723c */ /* 0x040ff00000041880 */
[C---:B------:R-:W-:Y:S08]  /*1960*/  HMMA.16816.F32.BF16 R132, R76.reuse, R8, R132 ;  /* 0x000000084c84723c */ /* 0x040ff00000041884 */
[-C--:B------:R-:W-:Y:S01]  /*1970*/  HMMA.16816.F32.BF16 R136, R76, R4.reuse, R136 ;  /* 0x000000044c88723c */ /* 0x080fe20000041888 */
[----:B------:R-:W3:Y:S07]  /*1980*/  LDSM.16.M88.4 R76, [R220] ;  /* 0x00000000dc4c783b */ /* 0x000eee0000000200 */
[C---:B------:R-:W-:Y:S07]  /*1990*/  HMMA.16816.F32.BF16 R168, R184.reuse, R4, R168 ;  /* 0x00000004b8a8723c */ /* 0x040fee00000418a8 */
[----:B------:R-:W-:Y:S01]  /*19a0*/  IADD3 R4, P2, R201, R2, RZ ;  /* 0x00000002c9047210 */ /* 0x000fe20007f5e0ff */
[----:B------:R-:W-:Y:S04]  /*19b0*/  HMMA.16816.F32.BF16 R164, R184, R8, R164 ;  /* 0x00000008b8a4723c */ /* 0x000fe800000418a4 */
[----:B------:R-:W-:-:S03]  /*19c0*/  IMAD.X R5, R200, 0x1, R0, P2 ;  /* 0x00000001c8057824 */ /* 0x000fc600010e0600 */
[----:B------:R-:W-:Y:S01]  /*19d0*/  IADD3 R8, P1, R201, R180, RZ ;  /* 0x000000b4c9087210 */ /* 0x000fe20007f3e0ff */
[----:B------:R-:W-:Y:S04]  /*19e0*/  HMMA.16816.F32.BF16 R156, R184, R16, R156 ;  /* 0x00000010b89c723c */ /* 0x000fe8000004189c */
[----:B------:R-:W-:-:S03]  /*19f0*/  IMAD.X R9, R200, 0x1, R3, P1 ;  /* 0x00000001c8097824 */ /* 0x000fc600008e0603 */
[----:B------:R-:W-:Y:S01]  /*1a00*/  IADD3 R16, P3, R201, R194, RZ ;  /* 0x000000c2c9107210 */ /* 0x000fe20007f7e0ff */
[----:B------:R-:W-:Y:S04]  /*1a10*/  HMMA.16816.F32.BF16 R160, R184, R12, R160 ;  /* 0x0000000cb8a0723c */ /* 0x000fe800000418a0 */
[----:B------:R-:W-:-:S04]  /*1a20*/  IMAD.X R17, R200, 0x1, R193, P3 ;  /* 0x00000001c8117824 */ /* 0x000fc800018e06c1 */
[-C--:B------:R-:W-:Y:S08]  /*1a30*/  HMMA.16816.F32.BF16 R60, R176, R6.reuse, R60 ;  /* 0x00000006b03c723c */ /* 0x080ff0000004183c */
[-C--:B-1----:R-:W-:Y:S08]  /*1a40*/  HMMA.16816.F32.BF16 R104, R172, R6.reuse, R104 ;  /* 0x00000006ac68723c */ /* 0x082ff00000041868 */
[-C--:B--2---:R-:W-:Y:S08]  /*1a50*/  HMMA.16816.F32.BF16 R136, R80, R6.reuse, R136 ;  /* 0x000000065088723c */ /* 0x084ff00000041888 */
[----:B---3--:R-:W-:Y:S07]  /*1a60*/  HMMA.16816.F32.BF16 R168, R76, R6, R168 ;  /* 0x000000064ca8723c */ /* 0x008fee00000418a8 */
[C---:B------:R-:W-:Y:S01]  /*1a70*/  IADD3 R6, P2, R201.reuse, R182, RZ ;  /* 0x000000b6c9067210 */ /* 0x040fe20007f5e0ff */
[----:B------:R-:W-:Y:S04]  /*1a80*/  HMMA.16816.F32.BF16 R56, R176, R10, R56 ;  /* 0x0000000ab038723c */ /* 0x000fe80000041838 */
[----:B------:R-:W-:Y:S01]  /*1a90*/  IMAD.X R7, R200, 0x1, R181, P2 ;  /* 0x00000001c8077824 */ /* 0x000fe200010e06b5 */
[----:B------:R-:W-:-:S03]  /*1aa0*/  IADD3 R12, P2, R201, R190, RZ ;  /* 0x000000bec90c7210 */ /* 0x000fc60007f5e0ff */
[----:B------:R-:W-:Y:S02]  /*1ab0*/  HMMA.16816.F32.BF16 R100, R172, R10, R100 ;  /* 0x0000000aac64723c */ /* 0x000fe40000041864 */
[----:B------:R-:W-:-:S06]  /*1ac0*/  IMAD.X R13, R200, 0x1, R189, P2 ;  /* 0x00000001c80d7824 */ /* 0x000fcc00010e06bd */
[-C--:B------:R-:W-:Y:S08]  /*1ad0*/  HMMA.16816.F32.BF16 R132, R80, R10.reuse, R132 ;  /* 0x0000000a5084723c */ /* 0x080ff00000041884 */
[----:B------:R-:W-:Y:S07]  /*1ae0*/  HMMA.16816.F32.BF16 R164, R76, R10, R164 ;  /* 0x0000000a4ca4723c */ /* 0x000fee00000418a4 */
[----:B------:R-:W-:Y:S01]  /*1af0*/  IADD3 R10, P1, R201, R188, RZ ;  /* 0x000000bcc90a7210 */ /* 0x000fe20007f3e0ff */
[----:B------:R-:W-:Y:S04]  /*1b00*/  HMMA.16816.F32.BF16 R48, R176, R18, R48 ;  /* 0x00000012b030723c */ /* 0x000fe80000041830 */
[----:B------:R-:W-:-:S04]  /*1b10*/  IMAD.X R11, R200, 0x1, R183, P1 ;  /* 0x00000001c80b7824 */ /* 0x000fc800008e06b7 */
[-C--:B------:R-:W-:Y:S08]  /*1b20*/  HMMA.16816.F32.BF16 R92, R172, R18.reuse, R92 ;  /* 0x00000012ac5c723c */ /* 0x080ff0000004185c */
[-C--:B------:R-:W-:Y:S08]  /*1b30*/  HMMA.16816.F32.BF16 R124, R80, R18.reuse, R124 ;  /* 0x00000012507c723c */ /* 0x080ff0000004187c */
[----:B------:R-:W-:Y:S07]  /*1b40*/  HMMA.16816.F32.BF16 R156, R76, R18, R156 ;  /* 0x000000124c9c723c */ /* 0x000fee000004189c */
[----:B------:R-:W-:Y:S01]  /*1b50*/  IMAD R19, R205, 0x2000, R218 ;  /* 0x00002000cd137824 */ /* 0x000fe200078e02da */
[----:B------:R-:W-:Y:S01]  /*1b60*/  BAR.SYNC.DEFER_BLOCKING 0x0 ;  /* 0x0000000000007b1d */ /* 0x000fe20000010000 */
[-C--:B------:R-:W-:Y:S08]  /*1b70*/  HMMA.16816.F32.BF16 R52, R176, R14.reuse, R52 ;  /* 0x0000000eb034723c */ /* 0x080ff00000041834 */
[-C--:B------:R-:W-:Y:S08]  /*1b80*/  HMMA.16816.F32.BF16 R96, R172, R14.reuse, R96 ;  /* 0x0000000eac60723c */ /* 0x080ff00000041860 */
[-C--:B------:R-:W-:Y:S01]  /*1b90*/  HMMA.16816.F32.BF16 R128, R80, R14.reuse, R128 ;  /* 0x0000000e5080723c */ /* 0x080fe20000041880 */
[----:B------:R-:W-:Y:S01]  /*1ba0*/  @!PT LDS RZ, [RZ] ;  /* 0x00000000fffff984 */ /* 0x000fe20000000800 */
[----:B------:R-:W-:Y:S01]  /*1bb0*/  @!PT LDS RZ, [RZ] ;  /* 0x00000000fffff984 */ /* 0x000fe20000000800 */
[----:B------:R-:W-:Y:S01]  /*1bc0*/  @!PT LDS RZ, [RZ] ;  /* 0x00000000fffff984 */ /* 0x000fe20000000800 */
[----:B------:R1:W-:Y:S07]  /*1bd0*/  LDGSTS.E.BYPASS.128 [R19], [R4.64], !P0 ;  /* 0x0000000004137fae */ /* 0x0003ee000c101c46 */
[----:B------:R-:W-:Y:S01]  /*1be0*/  HMMA.16816.F32.BF16 R160, R76, R14, R160 ;  /* 0x0000000e4ca0723c */ /* 0x000fe200000418a0 */
[----:B------:R2:W-:Y:S06]  /*1bf0*/  LDGSTS.E.BYPASS.128 [R19+0x800], [R8.64], !P0 ;  /* 0x0080000008137fae */ /* 0x0005ec000c101c46 */
[C---:B------:R-:W-:Y:S01]  /*1c00*/  IADD3 R14, P1, R201.reuse, R192, RZ ;  /* 0x000000c0c90e7210 */ /* 0x040fe20007f3e0ff */
[----:B------:R2:W-:Y:S01]  /*1c10*/  LDGSTS.E.BYPASS.128 [R19+0x1000], [R6.64], !P0 ;  /* 0x0100000006137fae */ /* 0x0005e2000c101c46 */
[----:B------:R-:W-:Y:S01]  /*1c20*/  HMMA.16816.F32.BF16 R140, R184, R32, R140 ;  /* 0x00000020b88c723c */ /* 0x000fe2000004188c */
[----:B-1----:R-:W-:-:S02]  /*1c30*/  IADD3 R4, P2, R201, R196, RZ ;  /* 0x000000c4c9047210 */ /* 0x002fc40007f5e0ff */
[C---:B------:R-:W-:Y:S01]  /*1c40*/  IMAD.X R15, R200.reuse, 0x1, R191, P1 ;  /* 0x00000001c80f7824 */ /* 0x040fe200008e06bf */
[----:B------:R2:W-:Y:S01]  /*1c50*/  LDGSTS.E.BYPASS.128 [R19+0x1800], [R10.64], !P0 ;  /* 0x018000000a137fae */ /* 0x0005e2000c101c46 */
[----:B------:R-:W-:Y:S01]  /*1c60*/  IADD3 R203, P1, R203, 0x1, RZ ;  /* 0x00000001cbcb7810 */ /* 0x000fe20007f3e0ff */
[----:B------:R-:W-:Y:S02]  /*1c70*/  IMAD.X R5, R200, 0x1, R195, P2 ;  /* 0x00000001c8057824 */ /* 0x000fe400010e06c3 */
[----:B------:R-:W0:Y:S01]  /*1c80*/  LDGDEPBAR ;  /* 0x00000000000079af */ /* 0x000e220000000000 */
[C---:B------:R-:W-:Y:S01]  /*1c90*/  HMMA.16816.F32.BF16 R144, R184.reuse, R28, R144 ;  /* 0x0000001cb890723c */ /* 0x040fe20000041890 */
[----:B------:R-:W-:Y:S02]  /*1ca0*/  IMAD.X R202, RZ, RZ, R202, P1 ;  /* 0x000000ffffca7224 */ /* 0x000fe400008e06ca */
[----:B------:R2:W-:Y:S04]  /*1cb0*/  LDGSTS.E.BYPASS.128 [R19+0x4000], [R12.64], !P0 ;  /* 0x040000000c137fae */ /* 0x0005e8000c101c46 */
[----:B------:R2:W-:Y:S01]  /*1cc0*/  LDGSTS.E.BYPASS.128 [R19+0x4800], [R14.64], !P0 ;  /* 0x048000000e137fae */ /* 0x0005e2000c101c46 */
[C---:B------:R-:W-:Y:S03]  /*1cd0*/  HMMA.16816.F32.BF16 R148, R184.reuse, R24, R148 ;  /* 0x00000018b894723c */ /* 0x040fe60000041894 */
[----:B------:R2:W-:Y:S04]  /*1ce0*/  LDGSTS.E.BYPASS.128 [R19+0x5000], [R16.64], !P0 ;  /* 0x0500000010137fae */ /* 0x0005e8000c101c46 */
[----:B------:R2:W-:Y:S01]  /*1cf0*/  LDGSTS.E.BYPASS.128 [R19+0x5800], [R4.64], !P0 ;  /* 0x0580000004137fae */ /* 0x0005e2000c101c46 */
[----:B------:R-:W-:Y:S01]  /*1d00*/  HMMA.16816.F32.BF16 R152, R184, R20, R152 ;  /* 0x00000014b898723c */ /* 0x000fe20000041898 */
[----:B------:R-:W-:-:S02]  /*1d10*/  IADD3 R201, P0, R201, 0x40, RZ ;  /* 0x00000040c9c97810 */ /* 0x000fc40007f1e0ff */
[----:B------:R-:W0:Y:S03]  /*1d20*/  LDGDEPBAR ;  /* 0x00000000000079af */ /* 0x000e260000000000 */
[----:B------:R-:W-:Y:S01]  /*1d30*/  IMAD.X R200, RZ, RZ, R200, P0 ;  /* 0x000000ffffc87224 */ /* 0x000fe200000e06c8 */
[----:B------:R-:W-:Y:S01]  /*1d40*/  ISETP.NE.U32.AND P0, PT, R201, 0x600, PT ;  /* 0x00000600c900780c */ /* 0x000fe20003f05070 */
[----:B------:R-:W-:Y:S03]  /*1d50*/  HMMA.16816.F32.BF16 R84, R176, R34, R84 ;  /* 0x00000022b054723c */ /* 0x000fe60000041854 */
[----:B------:R-:W-:-:S05]  /*1d60*/  ISETP.NE.AND.EX P0, PT, R200, RZ, PT, P0 ;  /* 0x000000ffc800720c */ /* 0x000fca0003f05300 */
[C---:B------:R-:W-:Y:S08]  /*1d70*/  HMMA.16816.F32.BF16 R36, R176.reuse, R30, R36 ;  /* 0x0000001eb024723c */ /* 0x040ff00000041824 */
[C---:B------:R-:W-:Y:S08]  /*1d80*/  HMMA.16816.F32.BF16 R40, R176.reuse, R26, R40 ;  /* 0x0000001ab028723c */ /* 0x040ff00000041828 */
[----:B------:R-:W-:Y:S08]  /*1d90*/  HMMA.16816.F32.BF16 R44, R176, R22, R44 ;  /* 0x00000016b02c723c */ /* 0x000ff0000004182c */
[C---:B------:R-:W-:Y:S08]  /*1da0*/  HMMA.16816.F32.BF16 R64, R172.reuse, R34, R64 ;  /* 0x00000022ac40723c */ /* 0x040ff00000041840 */
        /* <DEDUP_REMOVED lines=10> */
[----:B------:R-:W-:Y:S01]  /*1e50*/  HMMA.16816.F32.BF16 R152, R76, R22, R152 ;  /* 0x000000164c98723c */ /* 0x000fe20000041898 */
[----:B--2---:R-:W-:Y:S07]  /*1e60*/  @P0 BRA `(.L_x_0) ;  /* 0xfffff74000000947 */ /* 0x004fee000383ffff */
[----:B------:R-:W-:Y:S01]  /*1e70*/  SHF.R.U32.HI R3, RZ, 0x4, R204 ;  /* 0x00000004ff037819 */ /* 0x000fe200000116cc */
[----:B------:R-:W-:Y:S01]  /*1e80*/  IMAD.SHL.U32 R0, R204, 0x20, RZ ;  /* 0x00000020cc007824 */ /* 0x000fe200078e00ff */
[----:B------:R-:W-:Y:S01]  /*1e90*/  LOP3.LUT R2, R217, 0x3f8, RZ, 0xc0, !PT ;  /* 0x000003f8d9027812 */ /* 0x000fe200078ec0ff */
[----:B------:R-:W-:-:S04]  /*1ea0*/  DEPBAR.LE SB0, 0x0 ;  /* 0x000080000000791a */ /* 0x000fc80000000000 */
[----:B------:R-:W-:Y:S01]  /*1eb0*/  SGXT.U32 R3, R3, 0x3 ;  /* 0x000000030303781a */ /* 0x000fe20000000000 */
[----:B------:R-:W-:Y:S01]  /*1ec0*/  IMAD.SHL.U32 R204, R204, 0x2, RZ ;  /* 0x00000002cccc7824 */ /* 0x000fe200078e00ff */
[----:B------:R-:W-:Y:S02]  /*1ed0*/  LOP3.LUT R5, R0, 0xb80, RZ, 0xc0, !PT ;  /* 0x00000b8000057812 */ /* 0x000fe400078ec0ff */
[----:B------:R-:W-:Y:S02]  /*1ee0*/  LOP3.LUT R0, R3, R198, RZ, 0xfc, !PT ;  /* 0x000000c603007212 */ /* 0x000fe400078efcff */
[----:B------:R-:W-:Y:S02]  /*1ef0*/  LOP3.LUT R3, R2, 0x400, RZ, 0xfc, !PT ;  /* 0x0000040002037812 */ /* 0x000fe400078efcff */
[----:B------:R-:W-:Y:S02]  /*1f00*/  LOP3.LUT R204, R5, 0x6, R204, 0xf8, !PT ;  /* 0x0000000605cc7812 */ /* 0x000fe400078ef8cc */
[----:B------:R-:W-:-:S02]  /*1f10*/  SHF.R.U32.HI R3, RZ, 0x3, R3 ;  /* 0x00000003ff037819 */ /* 0x000fc40000011603 */
[----:B------:R-:W-:Y:S02]  /*1f20*/  LOP3.LUT R204, R204, 0x8, R219, 0xf8, !PT ;  /* 0x00000008cccc7812 */ /* 0x000fe400078ef8db */
[----:B------:R-:W-:Y:S02]  /*1f30*/  LOP3.LUT R3, R3, 0xf0, RZ, 0xc0, !PT ;  /* 0x000000f003037812 */ /* 0x000fe400078ec0ff */
[----:B------:R-:W-:Y:S01]  /*1f40*/  F2FP.BF16.PACK_AB R60, R61, R60 ;  /* 0x0000003c3d3c723e */ /* 0x000fe200000010ff */
[----:B------:R-:W-:Y:S01]  /*1f50*/  IMAD.SHL.U32 R204, R204, 0x2, RZ ;  /* 0x00000002cccc7824 */ /* 0x000fe200078e00ff */
[----:B------:R-:W-:Y:S01]  /*1f60*/  F2FP.BF16.PACK_AB R11, R59, R58 ;  /* 0x0000003a3b0b723e */ /* 0x000fe200000010ff */
[----:B------:R-:W-:Y:S01]  /*1f70*/  IMAD R61, R2, 0x2, R3 ;  /* 0x00000002023d7824 */ /* 0x000fe200078e0203 */
[----:B------:R-:W-:Y:S01]  /*1f80*/  BAR.SYNC.DEFER_BLOCKING 0x0 ;  /* 0x0000000000007b1d */ /* 0x000fe20000010000 */
[----:B------:R-:W-:Y:S02]  /*1f90*/  LOP3.LUT R3, R5, 0x400, RZ, 0xfc, !PT ;  /* 0x0000040005037812 */ /* 0x000fe400078efcff */
[----:B------:R-:W-:-:S02]  /*1fa0*/  F2FP.BF16.PACK_AB R84, R85, R84 ;  /* 0x000000545554723e */ /* 0x000fc400000010ff */
[----:B------:R-:W-:Y:S02]  /*1fb0*/  LEA.HI R59, R5, R204, RZ, 0x1d ;  /* 0x000000cc053b7211 */ /* 0x000fe400078fe8ff */
[----:B------:R-:W-:Y:S02]  /*1fc0*/  F2FP.BF16.PACK_AB R87, R87, R86 ;  /* 0x000000565757723e */ /* 0x000fe400000010ff */
[----:B------:R-:W-:Y:S02]  /*1fd0*/  LEA.HI R204, R3, R204, RZ, 0x1d ;  /* 0x000000cc03cc7211 */ /* 0x000fe400078fe8ff */
[----:B------:R-:W-:Y:S02]  /*1fe0*/  F2FP.BF16.PACK_AB R36, R37, R36 ;  /* 0x000000242524723e */ /* 0x000fe400000010ff */
[----:B------:R-:W-:Y:S02]  /*1ff0*/  F2FP.BF16.PACK_AB R39, R39, R38 ;  /* 0x000000262727723e */ /* 0x000fe400000010ff */
[----:B------:R-:W-:-:S02]  /*2000*/  F2FP.BF16.PACK_AB R40, R41, R40 ;  /* 0x000000282928723e */ /* 0x000fc400000010ff */
[----:B------:R-:W-:Y:S02]  /*2010*/  F2FP.BF16.PACK_AB R43, R43, R42 ;  /* 0x0000002a2b2b723e */ /* 0x000fe400000010ff */
[----:B------:R-:W-:Y:S02]  /*2020*/  F2FP.BF16.PACK_AB R44, R45, R44 ;  /* 0x0000002c2d2c723e */ /* 0x000fe400000010ff */
[----:B------:R-:W-:Y:S02]  /*2030*/  F2FP.BF16.PACK_AB R47, R47, R46 ;  /* 0x0000002e2f2f723e */ /* 0x000fe400000010ff */
[----:B------:R-:W-:Y:S01]  /*2040*/  F2FP.BF16.PACK_AB R48, R49, R48 ;  /* 0x000000303130723e */ /* 0x000fe200000010ff */
[----:B------:R-:W-:Y:S01]  /*2050*/  STS [R59], R84 ;  /* 0x000000543b007388 */ /* 0x000fe20000000800 */
[----:B------:R-:W-:Y:S02]  /*2060*/  F2FP.BF16.PACK_AB R51, R51, R50 ;  /* 0x000000323333723e */ /* 0x000fe400000010ff */
[----:B------:R-:W-:Y:S01]  /*2070*/  F2FP.BF16.PACK_AB R52, R53, R52 ;  /* 0x000000343534723e */ /* 0x000fe200000010ff */
[----:B------:R-:W-:Y:S01]  /*2080*/  STS [R204+0x800], R87 ;  /* 0x00080057cc007388 */ /* 0x000fe20000000800 */
[----:B------:R-:W-:-:S02]  /*2090*/  F2FP.BF16.PACK_AB R55, R55, R54 ;  /* 0x000000363737723e */ /* 0x000fc400000010ff */
[----:B------:R-:W-:Y:S01]  /*20a0*/  F2FP.BF16.PACK_AB R56, R57, R56 ;  /* 0x000000383938723e */ /* 0x000fe200000010ff */
[----:B------:R-:W-:Y:S01]  /*20b0*/  STS [R59+0x20], R36 ;  /* 0x000020243b007388 */ /* 0x000fe20000000800 */
[----:B------:R-:W-:Y:S02]  /*20c0*/  F2FP.BF16.PACK_AB R13, R63, R62 ;  /* 0x0000003e3f0d723e */ /* 0x000fe400000010ff */
[C---:B------:R-:W-:Y:S01]  /*20d0*/  LOP3.LUT R4, R2.reuse, 0x800, RZ, 0xfc, !PT ;  /* 0x0000080002047812 */ /* 0x040fe200078efcff */
[----:B------:R-:W-:Y:S01]  /*20e0*/  STS [R204+0x820], R39 ;  /* 0x00082027cc007388 */ /* 0x000fe20000000800 */
[----:B------:R-:W-:Y:S02]  /*20f0*/  LOP3.LUT R6, R2, 0xc00, RZ, 0xfc, !PT ;  /* 0x00000c0002067812 */ /* 0x000fe400078efcff */
[----:B------:R-:W-:Y:S01]  /*2100*/  SHF.R.U32.HI R4, RZ, 0x3, R4 ;  /* 0x00000003ff047819 */ /* 0x000fe20000011604 */
[----:B------:R-:W-:Y:S01]  /*2110*/  STS [R59+0x40], R40 ;  /* 0x000040283b007388 */ /* 0x000fe20000000800 */
[----:B------:R-:W-:-:S02]  /*2120*/  LOP3.LUT R197, R197, 0x78, R217, 0xf8, !PT ;  /* 0x00000078c5c57812 */ /* 0x000fc400078ef8d9 */
[----:B------:R-:W-:Y:S01]  /*2130*/  SHF.R.U32.HI R217, RZ, 0x3, R217 ;  /* 0x00000003ffd97819 */ /* 0x000fe200000116d9 */
[----:B------:R-:W-:Y:S01]  /*2140*/  STS [R204+0x840], R43 ;  /* 0x0008402bcc007388 */ /* 0x000fe20000000800 */
[----:B------:R-:W-:Y:S01]  /*2150*/  SHF.R.U32.HI R6, RZ, 0x3, R6 ;  /* 0x00000003ff067819 */ /* 0x000fe20000011606 */
[----:B------:R-:W-:Y:S01]  /*2160*/  IMAD R58, R0, 0xc00, R197 ;  /* 0x00000c00003a7824 */ /* 0x000fe200078e02c5 */
[----:B------:R-:W-:Y:S01]  /*2170*/  LOP3.LUT R7, R4, 0x170, RZ, 0xc0, !PT ;  /* 0x0000017004077812 */ /* 0x000fe200078ec0ff */
[----:B------:R-:W-:Y:S01]  /*2180*/  STS [R59+0x60], R44 ;  /* 0x0000602c3b007388 */ /* 0x000fe20000000800 */
[----:B------:R-:W-:Y:S02]  /*2190*/  ISETP.GE.AND P0, PT, R197, 0xc00, PT ;  /* 0x00000c00c500780c */ /* 0x000fe40003f06270 */
[----:B------:R-:W-:Y:S01]  /*21a0*/  LOP3.LUT R4, R0, 0x10, RZ, 0xfc, !PT ;  /* 0x0000001000047812 */ /* 0x000fe200078efcff */
[----:B------:R-:W-:Y:S01]  /*21b0*/  STS [R204+0x860], R47 ;  /* 0x0008602fcc007388 */ /* 0x000fe20000000800 */
[----:B------:R-:W-:Y:S01]  /*21c0*/  LOP3.LUT R217, R217, 0x70, RZ, 0xc0, !PT ;  /* 0x00000070d9d97812 */ /* 0x000fe200078ec0ff */
[----:B------:R-:W-:Y:S01]  /*21d0*/  IMAD R63, R2, 0x2, R7 ;  /* 0x00000002023f7824 */ /* 0x000fe200078e0207 */
[----:B------:R-:W-:Y:S01]  /*21e0*/  LOP3.LUT R9, R6, 0x1f0, RZ, 0xc0, !PT ;  /* 0x000001f006097812 */ /* 0x000fe200078ec0ff */
[----:B------:R-:W-:Y:S01]  /*21f0*/  STS [R59+0x80], R48 ;  /* 0x000080303b007388 */ /* 0x000fe20000000800 */
[----:B------:R-:W-:Y:S01]  /*2200*/  ISETP.LT.AND P3, PT, R4, 0x4d, !P0 ;  /* 0x0000004d0400780c */ /* 0x000fe20004761270 */
[----:B------:R-:W-:Y:S01]  /*2210*/  IMAD R217, R2, 0x2, R217 ;  /* 0x0000000202d97824 */ /* 0x000fe200078e02d9 */
[----:B------:R-:W-:Y:S01]  /*2220*/  F2FP.BF16.PACK_AB R8, R65, R64 ;  /* 0x000000404108723e */ /* 0x000fe200000010ff */
[----:B------:R-:W-:Y:S01]  /*2230*/  STS [R204+0x880], R51 ;  /* 0x00088033cc007388 */ /* 0x000fe20000000800 */
[----:B------:R-:W-:Y:S01]  /*2240*/  LOP3.LUT R6, R0, 0x8, RZ, 0xfc, !PT ;  /* 0x0000000800067812 */ /* 0x000fe200078efcff */
[----:B------:R-:W-:Y:S01]  /*2250*/  IMAD R64, R2, 0x2, R9 ;  /* 0x0000000202407824 */ /* 0x000fe200078e0209 */
[----:B------:R-:W-:Y:S01]  /*2260*/  LOP3.LUT R4, R0, 0x18, RZ, 0xfc, !PT ;  /* 0x0000001800047812 */ /* 0x000fe200078efcff */
[----:B------:R1:W-:Y:S01]  /*2270*/  STS [R59+0xa0], R52 ;  /* 0x0000a0343b007388 */ /* 0x0003e20000000800 */
[----:B------:R-:W-:-:S02]  /*2280*/  ISETP.LT.AND P4, PT, R6, 0x4d, !P0 ;  /* 0x0000004d0600780c */ /* 0x000fc40004781270 */
[----:B------:R-:W-:Y:S01]  /*2290*/  ISETP.LT.AND P2, PT, R4, 0x4d, !P0 ;  /* 0x0000004d0400780c */ /* 0x000fe20004741270 */
[----:B------:R-:W-:Y:S01]  /*22a0*/  STS [R204+0x8a0], R55 ;  /* 0x0008a037cc007388 */ /* 0x000fe20000000800 */
[----:B------:R-:W-:Y:S02]  /*22b0*/  F2FP.BF16.PACK_AB R67, R67, R66 ;  /* 0x000000424343723e */ /* 0x000fe400000010ff */
[----:B------:R-:W-:Y:S01]  /*22c0*/  F2FP.BF16.PACK_AB R68, R69, R68 ;  /* 0x000000444544723e */ /* 0x000fe200000010ff */
[----:B------:R-:W-:Y:S01]  /*22d0*/  STS [R59+0xc0], R56 ;  /* 0x0000c0383b007388 */ /* 0x000fe20000000800 */
[----:B------:R-:W-:Y:S02]  /*22e0*/  F2FP.BF16.PACK_AB R71, R71, R70 ;  /* 0x000000464747723e */ /* 0x000fe400000010ff */
[----:B------:R-:W-:Y:S01]  /*22f0*/  F2FP.BF16.PACK_AB R72, R73, R72 ;  /* 0x000000484948723e */ /* 0x000fe200000010ff */
[----:B------:R-:W-:Y:S01]  /*2300*/  STS [R204+0x8c0], R11 ;  /* 0x0008c00bcc007388 */ /* 0x000fe20000000800 */
[----:B------:R-:W-:-:S02]  /*2310*/  F2FP.BF16.PACK_AB R75, R75, R74 ;  /* 0x0000004a4b4b723e */ /* 0x000fc400000010ff */
[----:B------:R-:W-:Y:S01]  /*2320*/  F2FP.BF16.PACK_AB R88, R89, R88 ;  /* 0x000000585958723e */ /* 0x000fe200000010ff */
[----:B------:R2:W-:Y:S01]  /*2330*/  STS [R59+0xe0], R60 ;  /* 0x0000e03c3b007388 */ /* 0x0005e20000000800 */
[----:B------:R-:W-:Y:S02]  /*2340*/  F2FP.BF16.PACK_AB R91, R91, R90 ;  /* 0x0000005a5b5b723e */ /* 0x000fe400000010ff */
[----:B------:R-:W-:Y:S01]  /*2350*/  F2FP.BF16.PACK_AB R92, R93, R92 ;  /* 0x0000005c5d5c723e */ /* 0x000fe200000010ff */
[----:B------:R-:W-:Y:S01]  /*2360*/  STS [R204+0x8e0], R13 ;  /* 0x0008e00dcc007388 */ /* 0x000fe20000000800 */
[----:B------:R-:W-:Y:S02]  /*2370*/  F2FP.BF16.PACK_AB R95, R95, R94 ;  /* 0x0000005e5f5f723e */ /* 0x000fe400000010ff */
[----:B------:R-:W-:Y:S01]  /*2380*/  F2FP.BF16.PACK_AB R96, R97, R96 ;  /* 0x000000606160723e */ /* 0x000fe200000010ff */
[----:B------:R-:W-:Y:S01]  /*2390*/  BAR.SYNC.DEFER_BLOCKING 0x0 ;  /* 0x0000000000007b1d */ /* 0x000fe20000010000 */
[----:B------:R-:W-:-:S02]  /*23a0*/  F2FP.BF16.PACK_AB R99, R99, R98 ;  /* 0x000000626363723e */ /* 0x000fc400000010ff */
[----:B------:R-:W-:Y:S02]  /*23b0*/  F2FP.BF16.PACK_AB R100, R101, R100 ;  /* 0x000000646564723e */ /* 0x000fe400000010ff */
[----:B------:R-:W-:Y:S02]  /*23c0*/  F2FP.BF16.PACK_AB R103, R103, R102 ;  /* 0x000000666767723e */ /* 0x000fe400000010ff */
[----:B------:R-:W-:Y:S02]  /*23d0*/  F2FP.BF16.PACK_AB R104, R105, R104 ;  /* 0x000000686968723e */ /* 0x000fe400000010ff */
[----:B------:R-:W-:Y:S02]  /*23e0*/  F2FP.BF16.PACK_AB R107, R107, R106 ;  /* 0x0000006a6b6b723e */ /* 0x000fe400000010ff */
[----:B------:R-:W-:Y:S02]  /*23f0*/  F2FP.BF16.PACK_AB R108, R109, R108 ;  /* 0x0000006c6d6c723e */ /* 0x000fe400000010ff */
[----:B------:R-:W-:-:S02]  /*2400*/  F2FP.BF16.PACK_AB R111, R111, R110 ;  /* 0x0000006e6f6f723e */ /* 0x000fc400000010ff */
[----:B------:R-:W-:Y:S02]  /*2410*/  F2FP.BF16.PACK_AB R112, R113, R112 ;  /* 0x000000707170723e */ /* 0x000fe400000010ff */
[----:B------:R-:W-:Y:S02]  /*2420*/  F2FP.BF16.PACK_AB R115, R115, R114 ;  /* 0x000000727373723e */ /* 0x000fe400000010ff */
[----:B------:R-:W-:Y:S02]  /*2430*/  F2FP.BF16.PACK_AB R116, R117, R116 ;  /* 0x000000747574723e */ /* 0x000fe400000010ff */
[----:B------:R-:W-:Y:S02]  /*2440*/  F2FP.BF16.PACK_AB R119, R119, R118 ;  /* 0x000000767777723e */ /* 0x000fe400000010ff */
[----:B------:R-:W-:Y:S01]  /*2450*/  F2FP.BF16.PACK_AB R120, R121, R120 ;  /* 0x000000787978723e */ /* 0x000fe200000010ff */
[----:B------:R-:W3:Y:S01]  /*2460*/  LDS.128 R20, [R217] ;  /* 0x00000000d9147984 */ /* 0x000ee20000000c00 */
[----:B------:R-:W-:-:S02]  /*2470*/  F2FP.BF16.PACK_AB R123, R123, R122 ;  /* 0x0000007a7b7b723e */ /* 0x000fc400000010ff */
[----:B------:R-:W-:Y:S01]  /*2480*/  F2FP.BF16.PACK_AB R124, R125, R124 ;  /* 0x0000007c7d7c723e */ /* 0x000fe200000010ff */
[----:B------:R-:W4:Y:S01]  /*2490*/  LDS.128 R24, [R61+0x800] ;  /* 0x000800003d187984 */ /* 0x000f220000000c00 */
[----:B------:R-:W-:Y:S02]  /*24a0*/  F2FP.BF16.PACK_AB R127, R127, R126 ;  /* 0x0000007e7f7f723e */ /* 0x000fe400000010ff */
[----:B------:R-:W-:Y:S01]  /*24b0*/  F2FP.BF16.PACK_AB R128, R129, R128 ;  /* 0x000000808180723e */ /* 0x000fe200000010ff */
[----:B------:R-:W1:Y:S01]  /*24c0*/  LDS.128 R28, [R63+0x1000] ;  /* 0x001000003f1c7984 */ /* 0x000e620000000c00 */
[----:B------:R-:W-:Y:S02]  /*24d0*/  F2FP.BF16.PACK_AB R131, R131, R130 ;  /* 0x000000828383723e */ /* 0x000fe400000010ff */
[----:B------:R-:W-:Y:S01]  /*24e0*/  F2FP.BF16.PACK_AB R132, R133, R132 ;  /* 0x000000848584723e */ /* 0x000fe200000010ff */
[----:B------:R-:W1:Y:S01]  /*24f0*/  LDS.128 R4, [R64+0x1800] ;  /* 0x0018000040047984 */ /* 0x000e620000000c00 */
[----:B------:R-:W-:-:S02]  /*2500*/  F2FP.BF16.PACK_AB R135, R135, R134 ;  /* 0x000000868787723e */ /* 0x000fc400000010ff */
[----:B------:R-:W-:Y:S01]  /*2510*/  F2FP.BF16.PACK_AB R136, R137, R136 ;  /* 0x000000888988723e */ /* 0x000fe200000010ff */
[----:B------:R-:W-:Y:S01]  /*2520*/  BAR.SYNC.DEFER_BLOCKING 0x0 ;  /* 0x0000000000007b1d */ /* 0x000fe20000010000 */
        /* <DEDUP_REMOVED lines=9> */
[----:B------:R-:W-:Y:S02]  /*25c0*/  F2FP.BF16.PACK_AB R156, R157, R156 ;  /* 0x0000009c9d9c723e */ /* 0x000fe400000010ff */
[----:B------:R-:W-:-:S02]  /*25d0*/  F2FP.BF16.PACK_AB R159, R159, R158 ;  /* 0x0000009e9f9f723e */ /* 0x000fc400000010ff */
[----:B------:R-:W-:Y:S01]  /*25e0*/  F2FP.BF16.PACK_AB R160, R161, R160 ;  /* 0x000000a0a1a0723e */ /* 0x000fe200000010ff */
[----:B------:R-:W-:Y:S01]  /*25f0*/  STS [R59], R8 ;  /* 0x000000083b007388 */ /* 0x000fe20000000800 */
[----:B------:R-:W-:Y:S02]  /*2600*/  F2FP.BF16.PACK_AB R163, R163, R162 ;  /* 0x000000a2a3a3723e */ /* 0x000fe400000010ff */
[----:B------:R-:W-:Y:S01]  /*2610*/  F2FP.BF16.PACK_AB R164, R165, R164 ;  /* 0x000000a4a5a4723e */ /* 0x000fe200000010ff */
[----:B------:R-:W-:Y:S01]  /*2620*/  STS [R204+0x800], R67 ;  /* 0x00080043cc007388 */ /* 0x000fe20000000800 */
[----:B------:R-:W-:Y:S02]  /*2630*/  F2FP.BF16.PACK_AB R167, R167, R166 ;  /* 0x000000a6a7a7723e */ /* 0x000fe400000010ff */
[----:B------:R-:W-:Y:S01]  /*2640*/  F2FP.BF16.PACK_AB R168, R169, R168 ;  /* 0x000000a8a9a8723e */ /* 0x000fe200000010ff */
[----:B------:R-:W-:Y:S01]  /*2650*/  STS [R59+0x20], R68 ;  /* 0x000020443b007388 */ /* 0x000fe20000000800 */
[----:B------:R-:W-:-:S02]  /*2660*/  F2FP.BF16.PACK_AB R171, R171, R170 ;  /* 0x000000aaabab723e */ /* 0x000fc400000010ff */
[C---:B------:R-:W-:Y:S01]  /*2670*/  ISETP.LT.AND P5, PT, R0.reuse, 0x4d, !P0 ;  /* 0x0000004d0000780c */ /* 0x040fe200047a1270 */
[----:B------:R-:W-:Y:S01]  /*2680*/  STS [R204+0x820], R71 ;  /* 0x00082047cc007388 */ /* 0x000fe20000000800 */
[----:B------:R-:W-:Y:S02]  /*2690*/  LOP3.LUT R2, R0, 0x20, RZ, 0xfc, !PT ;  /* 0x0000002000027812 */ /* 0x000fe400078efcff */
[----:B-1----:R-:W-:Y:S01]  /*26a0*/  IADD3 R52, R58, 0x6000, RZ ;  /* 0x000060003a347810 */ /* 0x002fe20007ffe0ff */
[----:B------:R-:W-:Y:S01]  /*26b0*/  STS [R59+0x40], R72 ;  /* 0x000040483b007388 */ /* 0x000fe20000000800 */
[----:B------:R-:W-:Y:S01]  /*26c0*/  ISETP.LT.AND P6, PT, R2, 0x4d, !P0 ;  /* 0x0000004d0200780c */ /* 0x000fe200047c1270 */
[CC--:B------:R-:W-:Y:S01]  /*26d0*/  IMAD.WIDE R2, R58.reuse, R199.reuse, c[0x0][0x170] ;  /* 0x00005c003a027625 */ /* 0x0c0fe200078e02c7 */
[C---:B------:R-:W-:Y:S01]  /*26e0*/  IADD3 R54, R58.reuse, 0xc000, RZ ;  /* 0x0000c0003a367810 */ /* 0x040fe20007ffe0ff */
[----:B------:R-:W-:Y:S01]  /*26f0*/  STS [R204+0x840], R75 ;  /* 0x0008404bcc007388 */ /* 0x000fe20000000800 */
[----:B--2---:R-:W-:Y:S01]  /*2700*/  IADD3 R60, R58, 0x12000, RZ ;  /* 0x000120003a3c7810 */ /* 0x004fe20007ffe0ff */
[-C--:B------:R-:W-:Y:S01]  /*2710*/  IMAD.WIDE R52, R52, R199.reuse, c[0x0][0x170] ;  /* 0x00005c0034347625 */ /* 0x080fe200078e02c7 */
[C---:B------:R-:W-:Y:S01]  /*2720*/  LOP3.LUT R56, R0.reuse, 0x30, RZ, 0xfc, !PT ;  /* 0x0000003000387812 */ /* 0x040fe200078efcff */
[----:B------:R-:W-:Y:S01]  /*2730*/  STS [R59+0x60], R88 ;  /* 0x000060583b007388 */ /* 0x000fe20000000800 */
[----:B------:R-:W-:Y:S01]  /*2740*/  LOP3.LUT R57, R0, 0x28, RZ, 0xfc, !PT ;  /* 0x0000002800397812 */ /* 0x000fe200078efcff */
[----:B------:R-:W-:Y:S01]  /*2750*/  IMAD.WIDE R54, R54, R199, c[0x0][0x170] ;  /* 0x00005c0036367625 */ /* 0x000fe200078e02c7 */
[----:B------:R-:W-:Y:S01]  /*2760*/  IADD3 R62, R58, 0x18000, RZ ;  /* 0x000180003a3e7810 */ /* 0x000fe20007ffe0ff */
[----:B------:R-:W-:Y:S01]  /*2770*/  STS [R204+0x860], R91 ;  /* 0x0008605bcc007388 */ /* 0x000fe20000000800 */
[----:B------:R-:W-:-:S03]  /*2780*/  ISETP.LT.AND P1, PT, R198, RZ, !P0 ;  /* 0x000000ffc600720c */ /* 0x000fc60004721270 */
[----:B------:R-:W-:Y:S04]  /*2790*/  STS [R59+0x80], R92 ;  /* 0x0000805c3b007388 */ /* 0x000fe80000000800 */
[----:B------:R-:W-:Y:S04]  /*27a0*/  STS [R204+0x880], R95 ;  /* 0x0008805fcc007388 */ /* 0x000fe80000000800 */
[----:B------:R-:W-:Y:S04]  /*27b0*/  STS [R59+0xa0], R96 ;  /* 0x0000a0603b007388 */ /* 0x000fe80000000800 */
[----:B------:R-:W-:Y:S04]  /*27c0*/  STS [R204+0x8a0], R99 ;  /* 0x0008a063cc007388 */ /* 0x000fe80000000800 */
[----:B------:R-:W-:Y:S04]  /*27d0*/  STS [R59+0xc0], R100 ;  /* 0x0000c0643b007388 */ /* 0x000fe80000000800 */
[----:B------:R-:W-:Y:S04]  /*27e0*/  STS [R204+0x8c0], R103 ;  /* 0x0008c067cc007388 */ /* 0x000fe80000000800 */
[----:B------:R-:W-:Y:S04]  /*27f0*/  STS [R59+0xe0], R104 ;  /* 0x0000e0683b007388 */ /* 0x000fe80000000800 */
[----:B------:R-:W-:Y:S04]  /*2800*/  STS [R204+0x8e0], R107 ;  /* 0x0008e06bcc007388 */ /* 0x000fe80000000800 */
[----:B------:R-:W-:Y:S06]  /*2810*/  BAR.SYNC.DEFER_BLOCKING 0x0 ;  /* 0x0000000000007b1d */ /* 0x000fec0000010000 */
[----:B------:R-:W1:Y:S04]  /*2820*/  LDS.128 R40, [R217] ;  /* 0x00000000d9287984 */ /* 0x000e680000000c00 */
[----:B------:R-:W2:Y:S04]  /*2830*/  LDS.128 R8, [R61+0x800] ;  /* 0x000800003d087984 */ /* 0x000ea80000000c00 */
[----:B------:R-:W1:Y:S04]  /*2840*/  LDS.128 R12, [R63+0x1000] ;  /* 0x001000003f0c7984 */ /* 0x000e680000000c00 */
[----:B------:R-:W1:Y:S04]  /*2850*/  LDS.128 R16, [R64+0x1800] ;  /* 0x0018000040107984 */ /* 0x000e680000000c00 */
[----:B------:R-:W-:Y:S06]  /*2860*/  BAR.SYNC.DEFER_BLOCKING 0x0 ;  /* 0x0000000000007b1d */ /* 0x000fec0000010000 */
[----:B------:R-:W-:Y:S04]  /*2870*/  STS [R59], R108 ;  /* 0x0000006c3b007388 */ /* 0x000fe80000000800 */
        /* <DEDUP_REMOVED lines=17> */
[----:B------:R-:W1:Y:S04]  /*2990*/  LDS.128 R48, [R61+0x800] ;  /* 0x000800003d307984 */ /* 0x000e680000000c00 */
        /* <DEDUP_REMOVED lines=20> */
[----:B------:R-:W2:Y:S04]  /*2ae0*/  LDS.128 R216, [R217] ;  /* 0x00000000d9d87984 */ /* 0x000ea80000000c00 */
[----:B------:R-:W2:Y:S04]  /*2af0*/  LDS.128 R68, [R61+0x800] ;  /* 0x000800003d447984 */ /* 0x000ea80000000c00 */
[----:B------:R-:W2:Y:S04]  /*2b00*/  LDS.128 R72, [R63+0x1000] ;  /* 0x001000003f487984 */ /* 0x000ea80000000c00 */
[----:B---3--:R3:W-:Y:S01]  /*2b10*/  @P5 STG.E.128 [R2.64], R20 ;  /* 0x0000001402005986 */ /* 0x0087e2000c101d06 */
[----:B------:R-:W-:-:S03]  /*2b20*/  ISETP.LT.AND P5, PT, R57, 0x4d, !P0 ;  /* 0x0000004d3900780c */ /* 0x000fc600047a1270 */
[----:B----4-:R4:W-:Y:S01]  /*2b30*/  @P4 STG.E.128 [R52.64], R24 ;  /* 0x0000001834004986 */ /* 0x0109e2000c101d06 */
[----:B------:R-:W-:Y:S02]  /*2b40*/  ISETP.LT.AND P4, PT, R56, 0x4d, !P0 ;  /* 0x0000004d3800780c */ /* 0x000fe40004781270 */
[----:B------:R-:W-:Y:S01]  /*2b50*/  LOP3.LUT R56, R0, 0x38, RZ, 0xfc, !PT ;  /* 0x0000003800387812 */ /* 0x000fe200078efcff */
[----:B------:R1:W-:Y:S03]  /*2b60*/  @P3 STG.E.128 [R54.64], R28 ;  /* 0x0000001c36003986 */ /* 0x0003e6000c101d06 */
[----:B------:R-:W-:Y:S01]  /*2b70*/  ISETP.LT.AND P3, PT, R56, 0x4d, !P0 ;  /* 0x0000004d3800780c */ /* 0x000fe20004761270 */
[-C--:B---3--:R-:W-:Y:S01]  /*2b80*/  IMAD.WIDE R2, R60, R199.reuse, c[0x0][0x170] ;  /* 0x00005c003c027625 */ /* 0x088fe200078e02c7 */
[C---:B------:R-:W-:Y:S02]  /*2b90*/  LOP3.LUT R22, R0.reuse, 0x40, RZ, 0xfc, !PT ;  /* 0x0000004000167812 */ /* 0x040fe400078efcff */
[----:B------:R-:W-:Y:S01]  /*2ba0*/  LOP3.LUT R0, R0, 0x48, RZ, 0xfc, !PT ;  /* 0x0000004800007812 */ /* 0x000fe200078efcff */
[----:B------:R-:W-:Y:S01]  /*2bb0*/  IMAD.WIDE R20, R62, R199, c[0x0][0x170] ;  /* 0x00005c003e147625 */ /* 0x000fe200078e02c7 */
[----:B------:R3:W-:Y:S01]  /*2bc0*/  @P2 STG.E.128 [R2.64], R4 ;  /* 0x0000000402002986 */ /* 0x0007e2000c101d06 */
[----:B------:R-:W-:-:S02]  /*2bd0*/  ISETP.LT.AND P2, PT, R22, 0x4d, !P0 ;  /* 0x0000004d1600780c */ /* 0x000fc40004741270 */
[----:B------:R-:W-:Y:S01]  /*2be0*/  ISETP.LT.AND P0, PT, R0, 0x4d, !P0 ;  /* 0x0000004d0000780c */ /* 0x000fe20004701270 */
[----:B-1----:R1:W-:Y:S01]  /*2bf0*/  @P6 STG.E.128 [R20.64], R40 ;  /* 0x0000002814006986 */ /* 0x0023e2000c101d06 */
[C---:B------:R-:W-:Y:S02]  /*2c00*/  IADD3 R22, R58.reuse, 0x1e000, RZ ;  /* 0x0001e0003a167810 */ /* 0x040fe40007ffe0ff */
[C---:B------:R-:W-:Y:S02]  /*2c10*/  IADD3 R0, R58.reuse, 0x2a000, RZ ;  /* 0x0002a0003a007810 */ /* 0x040fe40007ffe0ff */
[----:B----4-:R-:W-:Y:S01]  /*2c20*/  IADD3 R24, R58, 0x24000, RZ ;  /* 0x000240003a187810 */ /* 0x010fe20007ffe0ff */
[-C--:B------:R-:W-:Y:S01]  /*2c30*/  IMAD.WIDE R22, R22, R199.reuse, c[0x0][0x170] ;  /* 0x00005c0016167625 */ /* 0x080fe200078e02c7 */
[C---:B------:R-:W-:Y:S02]  /*2c40*/  IADD3 R26, R58.reuse, 0x30000, RZ ;  /* 0x000300003a1a7810 */ /* 0x040fe40007ffe0ff */
[----:B------:R-:W-:Y:S01]  /*2c50*/  IADD3 R28, R58, 0x36000, RZ ;  /* 0x000360003a1c7810 */ /* 0x000fe20007ffe0ff */
[-C--:B------:R-:W-:Y:S01]  /*2c60*/  IMAD.WIDE R24, R24, R199.reuse, c[0x0][0x170] ;  /* 0x00005c0018187625 */ /* 0x080fe200078e02c7 */
[----:B------:R-:W-:Y:S01]  /*2c70*/  IADD3 R30, R58, 0x54000, RZ ;  /* 0x000540003a1e7810 */ /* 0x000fe20007ffe0ff */
[----:B--2---:R2:W-:Y:S02]  /*2c80*/  @P5 STG.E.128 [R22.64], R8 ;  /* 0x0000000816005986 */ /* 0x0045e4000c101d06 */
[-C--:B---3--:R-:W-:Y:S01]  /*2c90*/  IMAD.WIDE R2, R0, R199.reuse, c[0x0][0x170] ;  /* 0x00005c0000027625 */ /* 0x088fe200078e02c7 */
[C---:B------:R-:W-:Y:S01]  /*2ca0*/  IADD3 R0, R58.reuse, 0x42000, RZ ;  /* 0x000420003a007810 */ /* 0x040fe20007ffe0ff */
[----:B------:R-:W-:Y:S01]  /*2cb0*/  @P4 STG.E.128 [R24.64], R12 ;  /* 0x0000000c18004986 */ /* 0x000fe2000c101d06 */
[----:B-1----:R-:W-:Y:S01]  /*2cc0*/  IADD3 R20, R58, 0x3c000, RZ ;  /* 0x0003c0003a147810 */ /* 0x002fe20007ffe0ff */
[-C--:B------:R-:W-:Y:S01]  /*2cd0*/  IMAD.WIDE R4, R26, R199.reuse, c[0x0][0x170] ;  /* 0x00005c001a047625 */ /* 0x080fe200078e02c7 */
[----:B------:R-:W-:Y:S01]  /*2ce0*/  IADD3 R26, R58, 0x48000, RZ ;  /* 0x000480003a1a7810 */ /* 0x000fe20007ffe0ff */
[----:B------:R1:W-:Y:S02]  /*2cf0*/  @P3 STG.E.128 [R2.64], R16 ;  /* 0x0000001002003986 */ /* 0x0003e4000c101d06 */
[-C--:B------:R-:W-:Y:S01]  /*2d00*/  IMAD.WIDE R6, R28, R199.reuse, c[0x0][0x170] ;  /* 0x00005c001c067625 */ /* 0x080fe200078e02c7 */
[----:B------:R-:W-:Y:S01]  /*2d10*/  IADD3 R28, R58, 0x4e000, RZ ;  /* 0x0004e0003a1c7810 */ /* 0x000fe20007ffe0ff */
[----:B------:R3:W-:Y:S02]  /*2d20*/  @P2 STG.E.128 [R4.64], R44 ;  /* 0x0000002c04002986 */ /* 0x0007e4000c101d06 */
[----:B------:R-:W-:-:S02]  /*2d30*/  IMAD.WIDE R20, R20, R199, c[0x0][0x170] ;  /* 0x00005c0014147625 */ /* 0x000fc400078e02c7 */
[----:B------:R4:W-:Y:S02]  /*2d40*/  @P0 STG.E.128 [R6.64], R48 ;  /* 0x0000003006000986 */ /* 0x0009e4000c101d06 */
[-C--:B--2---:R-:W-:Y:S02]  /*2d50*/  IMAD.WIDE R8, R0, R199.reuse, c[0x0][0x170] ;  /* 0x00005c0000087625 */ /* 0x084fe400078e02c7 */
[----:B------:R4:W-:Y:S02]  /*2d60*/  @P1 STG.E.128 [R20.64], R32 ;  /* 0x0000002014001986 */ /* 0x0009e4000c101d06 */
[-C--:B------:R-:W-:Y:S02]  /*2d70*/  IMAD.WIDE R10, R26, R199.reuse, c[0x0][0x170] ;  /* 0x00005c001a0a7625 */ /* 0x080fe400078e02c7 */
[----:B------:R4:W-:Y:S02]  /*2d80*/  @P1 STG.E.128 [R8.64], R36 ;  /* 0x0000002408001986 */ /* 0x0009e4000c101d06 */
[----:B-1----:R-:W-:-:S02]  /*2d90*/  IMAD.WIDE R2, R28, R199, c[0x0][0x170] ;  /* 0x00005c001c027625 */ /* 0x002fc400078e02c7 */
[----:B------:R4:W-:Y:S02]  /*2da0*/  @P1 STG.E.128 [R10.64], R216 ;  /* 0x000000d80a001986 */ /* 0x0009e4000c101d06 */
[----:B---3--:R-:W-:Y:S02]  /*2db0*/  IMAD.WIDE R4, R30, R199, c[0x0][0x170] ;  /* 0x00005c001e047625 */ /* 0x008fe400078e02c7 */
[----:B------:R4:W-:Y:S04]  /*2dc0*/  @P1 STG.E.128 [R2.64], R68 ;  /* 0x0000004402001986 */ /* 0x0009e8000c101d06 */
[----:B------:R4:W-:Y:S01]  /*2dd0*/  @P1 STG.E.128 [R4.64], R72 ;  /* 0x0000004804001986 */ /* 0x0009e2000c101d06 */
[----:B------:R-:W-:Y:S05]  /*2de0*/  @!P1 EXIT ;  /* 0x000000000000994d */ /* 0x000fea0003800000 */
[----:B------:R-:W1:Y:S01]  /*2df0*/  LDS.128 R64, [R64+0x1800] ;  /* 0x0018000040407984 */ /* 0x000e620000000c00 */
[----:B----4-:R-:W-:-:S05]  /*2e00*/  IADD3 R2, R58, 0x5a000, RZ ;  /* 0x0005a0003a027810 */ /* 0x010fca0007ffe0ff */
[----:B------:R-:W-:-:S05]  /*2e10*/  IMAD.WIDE R2, R2, R199, c[0x0][0x170] ;  /* 0x00005c0002027625 */ /* 0x000fca00078e02c7 */
[----:B-1----:R-:W-:Y:S01]  /*2e20*/  STG.E.128 [R2.64], R64 ;  /* 0x0000004002007986 */ /* 0x002fe2000c101d06 */
[----:B------:R-:W-:Y:S05]  /*2e30*/  EXIT ;  /* 0x000000000000794d */ /* 0x000fea0003800000 */
.L_x_1:
[----:B------:R-:W-:-:S00]  /*2e40*/  BRA `(.L_x_1) ;  /* 0xfffffff000007947 */ /* 0x000fc0000383ffff */
[----:B------:R-:W-:-:S00]  /*2e50*/  NOP ;  /* 0x0000000000007918 */ /* 0x000fc00000000000 */
        /* <DEDUP_REMOVED lines=10> */
.L_x_2:


//--------------------- .nv.shared.triton_mm      --------------------------
	.section	.nv.shared.triton_mm,"aw",@nobits
	.sectionflags	@""
	.align	16
